	.target	sm_90a

	.elftype	@"ET_EXEC"


//--------------------- .note.nv.tkinfo           --------------------------
	.section	.note.nv.tkinfo,"",@"SHT_NOTE"
	.sectionflags	@"SHF_NOTE_NV_TKINFO"
	.tkinfo
        /*0018*/ 	.word	0x00000002
        /*0030*/ 	.string	""
        /*0030*/ 	.string	"ptxas"
        /*0030*/ 	.string	"Cuda compilation tools, release 13.0, V13.0.88"
        /*0030*/ 	.string	"Build cuda_13.0.r13.0/compiler.36424714_0"
        /*0030*/ 	.string	"-arch sm_90a -m 64 "



//--------------------- .note.nv.cuinfo           --------------------------
	.section	.note.nv.cuinfo,"",@"SHT_NOTE"
	.sectionflags	@"SHF_NOTE_NV_CUINFO"
        /*0018*/ 	.short	0x0002
        /*001a*/ 	.short	0x005a
        /*001c*/ 	.short	0x0082
	.zero		2


//--------------------- .nv.info                  --------------------------
	.section	.nv.info,"",@"SHT_CUDA_INFO"
	.align	4


	//----- nvinfo : EIATTR_REGCOUNT
	.align		4
        /*0000*/ 	.byte	0x04, 0x2f
        /*0002*/ 	.short	(.L_15 - .L_14)
	.align		4
.L_14:
        /*0004*/ 	.word	index@(_ZN7cutlass13device_kernelINS_4gemm6kernel13GemmUniversalIN4cute5tupleIJiiiiEEENS1_10collective13CollectiveMmaINS1_34MainloopSm90TmaGmmaWarpSpecializedILi7ENS5_IJNS4_1CILi1EEESB_SB_EEENS1_35KernelTmaWarpSpecializedCooperativeEEENS5_IJNSA_ILi128EEENSA_ILi64EEESF_EEEaNS5_IJlSB_lEEEaSI_NS4_8TiledMMAINS4_8MMA_AtomIJNS4_4SM904GMMA26MMA_64x64x32_S32S8S8_SS_TNEEEENS4_6LayoutINS5_IJNSA_ILi2EEESB_SB_EEENS5_IJSB_NSA_ILi0EEESS_EEEEENS5_IJNS4_10UnderscoreESV_SV_EEEEENS4_13SM90_TMA_LOADENS4_14ComposedLayoutINS4_7SwizzleILi3ELi4ELi3EEENS4_18smem_ptr_flag_bitsILi8EEENSP_INS5_IJNSA_ILi8EEESF_EEENS5_IJSF_SB_EEEEEEEvNS4_8identityESY_S18_vS19_EENS_8epilogue10collective6detail29Sm90TmaWarpSpecializedAdapterINS1C_15DefaultEpilogueIaSI_SI_NS1B_6thread17LinearCombinationIaLi1EiiLNS1G_9ScaleType4KindE0ELNS_15FloatRoundStyleE2EaEENS1_15EpilogueDefaultEEEEEvvEEEEvNT_6ParamsE)
        /*0008*/ 	.word	0x000000a8


	//----- nvinfo : EIATTR_FRAME_SIZE
	.align		4
.L_15:
        /*000c*/ 	.byte	0x04, 0x11
        /*000e*/ 	.short	(.L_17 - .L_16)
	.align		4
.L_16:
        /*0010*/ 	.word	index@(_ZN7cutlass13device_kernelINS_4gemm6kernel13GemmUniversalIN4cute5tupleIJiiiiEEENS1_10collective13CollectiveMmaINS1_34MainloopSm90TmaGmmaWarpSpecializedILi7ENS5_IJNS4_1CILi1EEESB_SB_EEENS1_35KernelTmaWarpSpecializedCooperativeEEENS5_IJNSA_ILi128EEENSA_ILi64EEESF_EEEaNS5_IJlSB_lEEEaSI_NS4_8TiledMMAINS4_8MMA_AtomIJNS4_4SM904GMMA26MMA_64x64x32_S32S8S8_SS_TNEEEENS4_6LayoutINS5_IJNSA_ILi2EEESB_SB_EEENS5_IJSB_NSA_ILi0EEESS_EEEEENS5_IJNS4_10UnderscoreESV_SV_EEEEENS4_13SM90_TMA_LOADENS4_14ComposedLayoutINS4_7SwizzleILi3ELi4ELi3EEENS4_18smem_ptr_flag_bitsILi8EEENSP_INS5_IJNSA_ILi8EEESF_EEENS5_IJSF_SB_EEEEEEEvNS4_8identityESY_S18_vS19_EENS_8epilogue10collective6detail29Sm90TmaWarpSpecializedAdapterINS1C_15DefaultEpilogueIaSI_SI_NS1B_6thread17LinearCombinationIaLi1EiiLNS1G_9ScaleType4KindE0ELNS_15FloatRoundStyleE2EaEENS1_15EpilogueDefaultEEEEEvvEEEEvNT_6ParamsE)
        /*0014*/ 	.word	0x00000000


	//----- nvinfo : EIATTR_MIN_STACK_SIZE
	.align		4
.L_17:
        /*0018*/ 	.byte	0x04, 0x12
        /*001a*/ 	.short	(.L_19 - .L_18)
	.align		4
.L_18:
        /*001c*/ 	.word	index@(_ZN7cutlass13device_kernelINS_4gemm6kernel13GemmUniversalIN4cute5tupleIJiiiiEEENS1_10collective13CollectiveMmaINS1_34MainloopSm90TmaGmmaWarpSpecializedILi7ENS5_IJNS4_1CILi1EEESB_SB_EEENS1_35KernelTmaWarpSpecializedCooperativeEEENS5_IJNSA_ILi128EEENSA_ILi64EEESF_EEEaNS5_IJlSB_lEEEaSI_NS4_8TiledMMAINS4_8MMA_AtomIJNS4_4SM904GMMA26MMA_64x64x32_S32S8S8_SS_TNEEEENS4_6LayoutINS5_IJNSA_ILi2EEESB_SB_EEENS5_IJSB_NSA_ILi0EEESS_EEEEENS5_IJNS4_10UnderscoreESV_SV_EEEEENS4_13SM90_TMA_LOADENS4_14ComposedLayoutINS4_7SwizzleILi3ELi4ELi3EEENS4_18smem_ptr_flag_bitsILi8EEENSP_INS5_IJNSA_ILi8EEESF_EEENS5_IJSF_SB_EEEEEEEvNS4_8identityESY_S18_vS19_EENS_8epilogue10collective6detail29Sm90TmaWarpSpecializedAdapterINS1C_15DefaultEpilogueIaSI_SI_NS1B_6thread17LinearCombinationIaLi1EiiLNS1G_9ScaleType4KindE0ELNS_15FloatRoundStyleE2EaEENS1_15EpilogueDefaultEEEEEvvEEEEvNT_6ParamsE)
        /*0020*/ 	.word	0x00000000
.L_19:


//--------------------- .nv.compat                --------------------------
	.section	.nv.compat,"",@"SHT_CUDA_COMPAT_INFO"
	.align	4
        /*0000*/ 	.byte	0x02, 0x09, 0x01, 0x00, 0x02, 0x02, 0x04, 0x00, 0x02, 0x05, 0x05, 0x00, 0x03, 0x07, 0x01, 0x01
        /*0010*/ 	.byte	0x02, 0x03, 0x01, 0x00, 0x02, 0x06, 0x01, 0x00, 0x04, 0x0b, 0x08, 0x00, 0x00, 0x00, 0x00, 0x00
        /*0020*/ 	.byte	0x00, 0x00, 0x00, 0x00


//--------------------- .nv.info._ZN7cutlass13device_kernelINS_4gemm6kernel13GemmUniversalIN4cute5tupleIJiiiiEEENS1_10collective13CollectiveMmaINS1_34MainloopSm90TmaGmmaWarpSpecializedILi7ENS5_IJNS4_1CILi1EEESB_SB_EEENS1_35KernelTmaWarpSpecializedCooperativeEEENS5_IJNSA_ILi128EEENSA_ILi64EEESF_EEEaNS5_IJlSB_lEEEaSI_NS4_8TiledMMAINS4_8MMA_AtomIJNS4_4SM904GMMA26MMA_64x64x32_S32S8S8_SS_TNEEEENS4_6LayoutINS5_IJNSA_ILi2EEESB_SB_EEENS5_IJSB_NSA_ILi0EEESS_EEEEENS5_IJNS4_10UnderscoreESV_SV_EEEEENS4_13SM90_TMA_LOADENS4_14ComposedLayoutINS4_7SwizzleILi3ELi4ELi3EEENS4_18smem_ptr_flag_bitsILi8EEENSP_INS5_IJNSA_ILi8EEESF_EEENS5_IJSF_SB_EEEEEEEvNS4_8identityESY_S18_vS19_EENS_8epilogue10collective6detail29Sm90TmaWarpSpecializedAdapterINS1C_15DefaultEpilogueIaSI_SI_NS1B_6thread17LinearCombinationIaLi1EiiLNS1G_9ScaleType4KindE0ELNS_15FloatRoundStyleE2EaEENS1_15EpilogueDefaultEEEEEvvEEEEvNT_6ParamsE --------------------------
	.section	.nv.info._ZN7cutlass13device_kernelINS_4gemm6kernel13GemmUniversalIN4cute5tupleIJiiiiEEENS1_10collective13CollectiveMmaINS1_34MainloopSm90TmaGmmaWarpSpecializedILi7ENS5_IJNS4_1CILi1EEESB_SB_EEENS1_35KernelTmaWarpSpecializedCooperativeEEENS5_IJNSA_ILi128EEENSA_ILi64EEESF_EEEaNS5_IJlSB_lEEEaSI_NS4_8TiledMMAINS4_8MMA_AtomIJNS4_4SM904GMMA26MMA_64x64x32_S32S8S8_SS_TNEEEENS4_6LayoutINS5_IJNSA_ILi2EEESB_SB_EEENS5_IJSB_NSA_ILi0EEESS_EEEEENS5_IJNS4_10UnderscoreESV_SV_EEEEENS4_13SM90_TMA_LOADENS4_14ComposedLayoutINS4_7SwizzleILi3ELi4ELi3EEENS4_18smem_ptr_flag_bitsILi8EEENSP_INS5_IJNSA_ILi8EEESF_EEENS5_IJSF_SB_EEEEEEEvNS4_8identityESY_S18_vS19_EENS_8epilogue10collective6detail29Sm90TmaWarpSpecializedAdapterINS1C_15DefaultEpilogueIaSI_SI_NS1B_6thread17LinearCombinationIaLi1EiiLNS1G_9ScaleType4KindE0ELNS_15FloatRoundStyleE2EaEENS1_15EpilogueDefaultEEEEEvvEEEEvNT_6ParamsE,"",@"SHT_CUDA_INFO"
	.sectionflags	@""
	.align	4


	//----- nvinfo : EIATTR_CUDA_API_VERSION
	.align		4
        /*0000*/ 	.byte	0x04, 0x37
        /*0002*/ 	.short	(.L_21 - .L_20)
.L_20:
        /*0004*/ 	.word	0x00000082


	//----- nvinfo : EIATTR_KPARAM_INFO
	.align		4
.L_21:
        /*0008*/ 	.byte	0x04, 0x17
        /*000a*/ 	.short	(.L_23 - .L_22)
.L_22:
        /*000c*/ 	.word	0x00000000
        /*0010*/ 	.short	0x0000
        /*0012*/ 	.short	0x0070
        /*0014*/ 	.byte	0x00, 0xf0, 0x01, 0x10


	//----- nvinfo : EIATTR_SPARSE_MMA_MASK
	.align		4
.L_23:
        /*0018*/ 	.byte	0x03, 0x50
        /*001a*/ 	.short	0x0000


	//----- nvinfo : EIATTR_MAXREG_COUNT
	.align		4
        /*001c*/ 	.byte	0x03, 0x1b
        /*001e*/ 	.short	0x00a8


	//----- nvinfo : EIATTR_NUM_BARRIERS
	.align		4
        /*0020*/ 	.byte	0x02, 0x4c
        /*0022*/ 	.byte	0x01
	.zero		1


	//----- nvinfo : EIATTR_EXTERNS
	.align		4
        /*0024*/ 	.byte	0x04, 0x0f
        /*0026*/ 	.short	(.L_25 - .L_24)


	//   ....[0]....
	.align		4
.L_24:
        /*0028*/ 	.word	index@(__assertfail)


	//----- nvinfo : EIATTR_MERCURY_ISA_VERSION
	.align		4
.L_25:
        /*002c*/ 	.byte	0x03, 0x5f
        /*002e*/ 	.short	0x0101


	//----- nvinfo : EIATTR_INT_WARP_WIDE_INSTR_OFFSETS
	.align		4
        /*0030*/ 	.byte	0x04, 0x31
        /*0032*/ 	.short	(.L_27 - .L_26)


	//   ....[0]....
.L_26:
        /*0034*/ 	.word	0x00000410


	//   ....[1]....
        /*0038*/ 	.word	0x00000440


	//   ....[2]....
        /*003c*/ 	.word	0x00000520


	//----- nvinfo : EIATTR_COOP_GROUP_MASK_REGIDS
	.align		4
.L_27:
        /*0040*/ 	.byte	0x04, 0x29
        /*0042*/ 	.short	(.L_29 - .L_28)


	//   ....[0]....
.L_28:
        /*0044*/ 	.word	0xffffffff


	//   ....[1]....
        /*0048*/ 	.word	0xffffffff


	//   ....[2]....
        /*004c*/ 	.word	0xffffffff


	//   ....[3]....
        /*0050*/ 	.word	0xffffffff


	//   ....[4]....
        /*0054*/ 	.word	0xffffffff


	//----- nvinfo : EIATTR_COOP_GROUP_INSTR_OFFSETS
	.align		4
.L_29:
        /*0058*/ 	.byte	0x04, 0x28
        /*005a*/ 	.short	(.L_31 - .L_30)


	//   ....[0]....
.L_30:
        /*005c*/ 	.word	0x00000060


	//   ....[1]....
        /*0060*/ 	.word	0x00000070


	//   ....[2]....
        /*0064*/ 	.word	0x00000130


	//   ....[3]....
        /*0068*/ 	.word	0x00000320


	//   ....[4]....
        /*006c*/ 	.word	0x00000fc0


	//----- nvinfo : EIATTR_REG_RECONFIG
	.align		4
.L_31:
        /*0070*/ 	.byte	0x01, 0x54
	.zero		2


	//----- nvinfo : EIATTR_SYSCALL_OFFSETS
	.align		4
        /*0074*/ 	.byte	0x04, 0x46
        /*0076*/ 	.short	(.L_33 - .L_32)


	//   ....[0]....
.L_32:
        /*0078*/ 	.word	0x00001180


	//----- nvinfo : EIATTR_MBARRIER_INSTR_OFFSETS
	.align		4
.L_33:
        /*007c*/ 	.byte	0x04, 0x39
        /*007e*/ 	.short	(.L_35 - .L_34)


	//   ....[0]....
.L_34:
        /*0080*/ 	.word	0x00000230
        /*0084*/ 	.word	0x000000ff
        /*0088*/ 	.word	0x00000000
        /*008c*/ 	.short	0x0100
        /*008e*/ 	.byte	0x08
	.zero		1


	//   ....[1]....
        /*0090*/ 	.word	0x00000240
        /*0094*/ 	.word	0x000000ff
        /*0098*/ 	.word	0x00000038
        /*009c*/ 	.short	0x0100
        /*009e*/ 	.byte	0x08
	.zero		1


	//   ....[2]....
        /*00a0*/ 	.word	0x00000250
        /*00a4*/ 	.word	0x000000ff
        /*00a8*/ 	.word	0x00000008
        /*00ac*/ 	.short	0x0100
        /*00ae*/ 	.byte	0x08
	.zero		1


	//   ....[3]....
        /*00b0*/ 	.word	0x00000260
        /*00b4*/ 	.word	0x000000ff
        /*00b8*/ 	.word	0x00000040
        /*00bc*/ 	.short	0x0100
        /*00be*/ 	.byte	0x08
	.zero		1


	//   ....[4]....
        /*00c0*/ 	.word	0x00000270
        /*00c4*/ 	.word	0x000000ff
        /*00c8*/ 	.word	0x00000010
        /*00cc*/ 	.short	0x0100
        /*00ce*/ 	.byte	0x08
	.zero		1


	//   ....[5]....
        /*00d0*/ 	.word	0x00000280
        /*00d4*/ 	.word	0x000000ff
        /*00d8*/ 	.word	0x00000048
        /*00dc*/ 	.short	0x0100
        /*00de*/ 	.byte	0x08
	.zero		1


	//   ....[6]....
        /*00e0*/ 	.word	0x00000290
        /*00e4*/ 	.word	0x000000ff
        /*00e8*/ 	.word	0x00000018
        /*00ec*/ 	.short	0x0100
        /*00ee*/ 	.byte	0x08
	.zero		1


	//   ....[7]....
        /*00f0*/ 	.word	0x000002a0
        /*00f4*/ 	.word	0x000000ff
        /*00f8*/ 	.word	0x00000050
        /*00fc*/ 	.short	0x0100
        /*00fe*/ 	.byte	0x08
	.zero		1


	//   ....[8]....
        /*0100*/ 	.word	0x000002b0
        /*0104*/ 	.word	0x000000ff
        /*0108*/ 	.word	0x00000020
        /*010c*/ 	.short	0x0100
        /*010e*/ 	.byte	0x08
	.zero		1


	//   ....[9]....
        /*0110*/ 	.word	0x000002c0
        /*0114*/ 	.word	0x000000ff
        /*0118*/ 	.word	0x00000058
        /*011c*/ 	.short	0x0100
        /*011e*/ 	.byte	0x08
	.zero		1


	//   ....[10]....
        /*0120*/ 	.word	0x000002d0
        /*0124*/ 	.word	0x000000ff
        /*0128*/ 	.word	0x00000028
        /*012c*/ 	.short	0x0100
        /*012e*/ 	.byte	0x08
	.zero		1


	//   ....[11]....
        /*0130*/ 	.word	0x000002e0
        /*0134*/ 	.word	0x000000ff
        /*0138*/ 	.word	0x00000060
        /*013c*/ 	.short	0x0100
        /*013e*/ 	.byte	0x08
	.zero		1


	//   ....[12]....
        /*0140*/ 	.word	0x000002f0
        /*0144*/ 	.word	0x000000ff
        /*0148*/ 	.word	0x00000030
        /*014c*/ 	.short	0x0100
        /*014e*/ 	.byte	0x08
	.zero		1


	//   ....[13]....
        /*0150*/ 	.word	0x00000300
        /*0154*/ 	.word	0x000000ff
        /*0158*/ 	.word	0x00000068
        /*015c*/ 	.short	0x0100
        /*015e*/ 	.byte	0x08
	.zero		1


	//   ....[14]....
        /*0160*/ 	.word	0x00000590
        /*0164*/ 	.word	0x000000ff
        /*0168*/ 	.word	0x00000080
        /*016c*/ 	.short	0x0100
        /*016e*/ 	.byte	0x06
	.zero		1


	//   ....[15]....
        /*0170*/ 	.word	0x000005f0
        /*0174*/ 	.word	0x000000ff
        /*0178*/ 	.word	0x00000088
        /*017c*/ 	.short	0x0100
        /*017e*/ 	.byte	0x06
	.zero		1


	//   ....[16]....
        /*0180*/ 	.word	0x00001250
        /*0184*/ 	.word	0x00000003
        /*0188*/ 	.word	0x00000000
        /*018c*/ 	.short	0x010a
        /*018e*/ 	.byte	0x3f
	.zero		1


	//   ....[17]....
        /*0190*/ 	.word	0x00001290
        /*0194*/ 	.word	0x00000003
        /*0198*/ 	.word	0x00000000
        /*019c*/ 	.short	0x010a
        /*019e*/ 	.byte	0x3f
	.zero		1


	//   ....[18]....
        /*01a0*/ 	.word	0x00001660
        /*01a4*/ 	.word	0x00000005
        /*01a8*/ 	.word	0x00000000
        /*01ac*/ 	.short	0x010a
        /*01ae*/ 	.byte	0x3f
	.zero		1


	//   ....[19]....
        /*01b0*/ 	.word	0x000016a0
        /*01b4*/ 	.word	0x00000005
        /*01b8*/ 	.word	0x00000000
        /*01bc*/ 	.short	0x010a
        /*01be*/ 	.byte	0x3f
	.zero		1


	//   ....[20]....
        /*01c0*/ 	.word	0x00001900
        /*01c4*/ 	.word	0x00000004
        /*01c8*/ 	.word	0x00000000
        /*01cc*/ 	.short	0x0101
        /*01ce*/ 	.byte	0x3f
	.zero		1


	//   ....[21]....
        /*01d0*/ 	.word	0x00001b00
        /*01d4*/ 	.word	0x00000000
        /*01d8*/ 	.word	0x00000000
        /*01dc*/ 	.short	0x0101
        /*01de*/ 	.byte	0x3f
	.zero		1


	//   ....[22]....
        /*01e0*/ 	.word	0x00004a60
        /*01e4*/ 	.word	0x0000000e
        /*01e8*/ 	.word	0x00000038
        /*01ec*/ 	.short	0x010a
        /*01ee*/ 	.byte	0x3f
	.zero		1


	//   ....[23]....
        /*01f0*/ 	.word	0x00004e40
        /*01f4*/ 	.word	0x00000006
        /*01f8*/ 	.word	0x00000088
        /*01fc*/ 	.short	0x0101
        /*01fe*/ 	.byte	0x3f
	.zero		1


	//   ....[24]....
        /*0200*/ 	.word	0x00005530
        /*0204*/ 	.word	0x00000007
        /*0208*/ 	.word	0x00000000
        /*020c*/ 	.short	0x010a
        /*020e*/ 	.byte	0x3f
	.zero		1


	//   ....[25]....
        /*0210*/ 	.word	0x000055b0
        /*0214*/ 	.word	0x00000009
        /*0218*/ 	.word	0x00000000
        /*021c*/ 	.short	0x010a
        /*021e*/ 	.byte	0x3f
	.zero		1


	//   ....[26]....
        /*0220*/ 	.word	0x00005640
        /*0224*/ 	.word	0x00000006
        /*0228*/ 	.word	0x00000000
        /*022c*/ 	.short	0x010a
        /*022e*/ 	.byte	0x3f
	.zero		1


	//   ....[27]....
        /*0230*/ 	.word	0x000056d0
        /*0234*/ 	.word	0x00000009
        /*0238*/ 	.word	0x00000000
        /*023c*/ 	.short	0x010a
        /*023e*/ 	.byte	0x3f
	.zero		1


	//   ....[28]....
        /*0240*/ 	.word	0x00005760
        /*0244*/ 	.word	0x00000006
        /*0248*/ 	.word	0x00000000
        /*024c*/ 	.short	0x010a
        /*024e*/ 	.byte	0x3f
	.zero		1


	//   ....[29]....
        /*0250*/ 	.word	0x000057f0
        /*0254*/ 	.word	0x00000009
        /*0258*/ 	.word	0x00000000
        /*025c*/ 	.short	0x010a
        /*025e*/ 	.byte	0x3f
	.zero		1


	//   ....[30]....
        /*0260*/ 	.word	0x00005880
        /*0264*/ 	.word	0x00000003
        /*0268*/ 	.word	0x00000000
        /*026c*/ 	.short	0x010a
        /*026e*/ 	.byte	0x3f
	.zero		1


	//   ....[31]....
        /*0270*/ 	.word	0x000058e0
        /*0274*/ 	.word	0x00000003
        /*0278*/ 	.word	0x00000000
        /*027c*/ 	.short	0x010a
        /*027e*/ 	.byte	0x3f
	.zero		1


	//   ....[32]....
        /*0280*/ 	.word	0x00005930
        /*0284*/ 	.word	0x00000005
        /*0288*/ 	.word	0x00000000
        /*028c*/ 	.short	0x010a
        /*028e*/ 	.byte	0x3f
	.zero		1


	//   ....[33]....
        /*0290*/ 	.word	0x00005a00
        /*0294*/ 	.word	0x0000000e
        /*0298*/ 	.word	0x00000038
        /*029c*/ 	.short	0x010a
        /*029e*/ 	.byte	0x3f
	.zero		1


	//   ....[34]....
        /*02a0*/ 	.word	0x00005ad0
        /*02a4*/ 	.word	0x00000007
        /*02a8*/ 	.word	0x00000000
        /*02ac*/ 	.short	0x010a
        /*02ae*/ 	.byte	0x3f
	.zero		1


	//   ....[35]....
        /*02b0*/ 	.word	0x00005b20
        /*02b4*/ 	.word	0x00000009
        /*02b8*/ 	.word	0x00000000
        /*02bc*/ 	.short	0x010a
        /*02be*/ 	.byte	0x3f
	.zero		1


	//   ....[36]....
        /*02c0*/ 	.word	0x00005b70
        /*02c4*/ 	.word	0x00000006
        /*02c8*/ 	.word	0x00000000
        /*02cc*/ 	.short	0x010a
        /*02ce*/ 	.byte	0x3f
	.zero		1


	//   ....[37]....
        /*02d0*/ 	.word	0x00005bc0
        /*02d4*/ 	.word	0x00000009
        /*02d8*/ 	.word	0x00000000
        /*02dc*/ 	.short	0x010a
        /*02de*/ 	.byte	0x3f
	.zero		1


	//   ....[38]....
        /*02e0*/ 	.word	0x00005c10
        /*02e4*/ 	.word	0x00000006
        /*02e8*/ 	.word	0x00000000
        /*02ec*/ 	.short	0x010a
        /*02ee*/ 	.byte	0x3f
	.zero		1


	//   ....[39]....
        /*02f0*/ 	.word	0x00005c60
        /*02f4*/ 	.word	0x00000009
        /*02f8*/ 	.word	0x00000000
        /*02fc*/ 	.short	0x010a
        /*02fe*/ 	.byte	0x3f
	.zero		1


	//----- nvinfo : EIATTR_NUM_MBARRIERS
	.align		4
.L_35:
        /*0300*/ 	.byte	0x03, 0x38
        /*0302*/ 	.short	0x0010


	//----- nvinfo : EIATTR_EXIT_INSTR_OFFSETS
	.align		4
        /*0304*/ 	.byte	0x04, 0x1c
        /*0306*/ 	.short	(.L_37 - .L_36)


	//   ....[0]....
.L_36:
        /*0308*/ 	.word	0x00000640


	//   ....[1]....
        /*030c*/ 	.word	0x00000f00


	//   ....[2]....
        /*0310*/ 	.word	0x000040d0


	//   ....[3]....
        /*0314*/ 	.word	0x00004700


	//   ....[4]....
        /*0318*/ 	.word	0x000058d0


	//----- nvinfo : EIATTR_MAX_THREADS
	.align		4
.L_37:
        /*031c*/ 	.byte	0x04, 0x05
        /*031e*/ 	.short	(.L_39 - .L_38)
.L_38:
        /*0320*/ 	.word	0x00000180
        /*0324*/ 	.word	0x00000001
        /*0328*/ 	.word	0x00000001


	//----- nvinfo : EIATTR_CRS_STACK_SIZE
	.align		4
.L_39:
        /*032c*/ 	.byte	0x04, 0x1e
        /*032e*/ 	.short	(.L_41 - .L_40)
.L_40:
        /*0330*/ 	.word	0x00000000


	//----- nvinfo : EIATTR_CBANK_PARAM_SIZE
	.align		4
.L_41:
        /*0334*/ 	.byte	0x03, 0x19
        /*0336*/ 	.short	0x0470


	//----- nvinfo : EIATTR_PARAM_CBANK
	.align		4
        /*0338*/ 	.byte	0x04, 0x0a
        /*033a*/ 	.short	(.L_43 - .L_42)
	.align		4
.L_42:
        /*033c*/ 	.word	index@(.nv.constant0._ZN7cutlass13device_kernelINS_4gemm6kernel13GemmUniversalIN4cute5tupleIJiiiiEEENS1_10collective13CollectiveMmaINS1_34MainloopSm90TmaGmmaWarpSpecializedILi7ENS5_IJNS4_1CILi1EEESB_SB_EEENS1_35KernelTmaWarpSpecializedCooperativeEEENS5_IJNSA_ILi128EEENSA_ILi64EEESF_EEEaNS5_IJlSB_lEEEaSI_NS4_8TiledMMAINS4_8MMA_AtomIJNS4_4SM904GMMA26MMA_64x64x32_S32S8S8_SS_TNEEEENS4_6LayoutINS5_IJNSA_ILi2EEESB_SB_EEENS5_IJSB_NSA_ILi0EEESS_EEEEENS5_IJNS4_10UnderscoreESV_SV_EEEEENS4_13SM90_TMA_LOADENS4_14ComposedLayoutINS4_7SwizzleILi3ELi4ELi3EEENS4_18smem_ptr_flag_bitsILi8EEENSP_INS5_IJNSA_ILi8EEESF_EEENS5_IJSF_SB_EEEEEEEvNS4_8identityESY_S18_vS19_EENS_8epilogue10collective6detail29Sm90TmaWarpSpecializedAdapterINS1C_15DefaultEpilogueIaSI_SI_NS1B_6thread17LinearCombinationIaLi1EiiLNS1G_9ScaleType4KindE0ELNS_15FloatRoundStyleE2EaEENS1_15EpilogueDefaultEEEEEvvEEEEvNT_6ParamsE)
        /*0340*/ 	.short	0x0210
        /*0342*/ 	.short	0x0470


	//----- nvinfo : EIATTR_SW_WAR
	.align		4
.L_43:
        /*0344*/ 	.byte	0x04, 0x36
        /*0346*/ 	.short	(.L_45 - .L_44)
.L_44:
        /*0348*/ 	.word	0x00000008
.L_45:


//--------------------- .nv.callgraph             --------------------------
	.section	.nv.callgraph,"",@"SHT_CUDA_CALLGRAPH"
	.align	4
	.sectionentsize	8
	.align		4
        /*0000*/ 	.word	0x00000000
	.align		4
        /*0004*/ 	.word	0xffffffff
	.align		4
        /*0008*/ 	.word	index@(_ZN7cutlass13device_kernelINS_4gemm6kernel13GemmUniversalIN4cute5tupleIJiiiiEEENS1_10collective13CollectiveMmaINS1_34MainloopSm90TmaGmmaWarpSpecializedILi7ENS5_IJNS4_1CILi1EEESB_SB_EEENS1_35KernelTmaWarpSpecializedCooperativeEEENS5_IJNSA_ILi128EEENSA_ILi64EEESF_EEEaNS5_IJlSB_lEEEaSI_NS4_8TiledMMAINS4_8MMA_AtomIJNS4_4SM904GMMA26MMA_64x64x32_S32S8S8_SS_TNEEEENS4_6LayoutINS5_IJNSA_ILi2EEESB_SB_EEENS5_IJSB_NSA_ILi0EEESS_EEEEENS5_IJNS4_10UnderscoreESV_SV_EEEEENS4_13SM90_TMA_LOADENS4_14ComposedLayoutINS4_7SwizzleILi3ELi4ELi3EEENS4_18smem_ptr_flag_bitsILi8EEENSP_INS5_IJNSA_ILi8EEESF_EEENS5_IJSF_SB_EEEEEEEvNS4_8identityESY_S18_vS19_EENS_8epilogue10collective6detail29Sm90TmaWarpSpecializedAdapterINS1C_15DefaultEpilogueIaSI_SI_NS1B_6thread17LinearCombinationIaLi1EiiLNS1G_9ScaleType4KindE0ELNS_15FloatRoundStyleE2EaEENS1_15EpilogueDefaultEEEEEvvEEEEvNT_6ParamsE)
	.align		4
        /*000c*/ 	.word	index@(__assertfail)
	.align		4
        /*0010*/ 	.word	0x00000000
	.align		4
        /*0014*/ 	.word	0xfffffffe
	.align		4
        /*0018*/ 	.word	0x00000000
	.align		4
        /*001c*/ 	.word	0xfffffffd
	.align		4
        /*0020*/ 	.word	0x00000000
	.align		4
        /*0024*/ 	.word	0xfffffffc


//--------------------- .nv.constant4             --------------------------
	.section	.nv.constant4,"a",@progbits
	.align	8
	.align		8
.nv.constant4:
        /*0000*/ 	.dword	__assertfail
	.align		8
        /*0008*/ 	.dword	__unnamed_1
	.align		8
        /*0010*/ 	.dword	_ZN40_INTERNAL_09d099d9_4_k_cu_af15506d_295294cuda3std3__45__cpo5beginE
	.align		8
        /*0018*/ 	.dword	_ZN40_INTERNAL_09d099d9_4_k_cu_af15506d_295294cuda3std3__45__cpo3endE
	.align		8
        /*0020*/ 	.dword	_ZN40_INTERNAL_09d099d9_4_k_cu_af15506d_295294cuda3std3__45__cpo6cbeginE
	.align		8
        /*0028*/ 	.dword	_ZN40_INTERNAL_09d099d9_4_k_cu_af15506d_295294cuda3std3__45__cpo4cendE
	.align		8
        /*0030*/ 	.dword	_ZN40_INTERNAL_09d099d9_4_k_cu_af15506d_295294cuda3std3__442_GLOBAL__N__09d099d9_4_k_cu_af15506d_295296ignoreE
	.align		8
        /*0038*/ 	.dword	_ZN40_INTERNAL_09d099d9_4_k_cu_af15506d_295294cuda3std3__419piecewise_constructE
	.align		8
        /*0040*/ 	.dword	_ZN40_INTERNAL_09d099d9_4_k_cu_af15506d_295294cuda3std3__48in_placeE
	.align		8
        /*0048*/ 	.dword	_ZN40_INTERNAL_09d099d9_4_k_cu_af15506d_295294cuda3std6ranges3__45__cpo4swapE
	.align		8
        /*0050*/ 	.dword	_ZN40_INTERNAL_09d099d9_4_k_cu_af15506d_295294cuda3std6ranges3__45__cpo9iter_moveE
	.align		8
        /*0058*/ 	.dword	_ZN40_INTERNAL_09d099d9_4_k_cu_af15506d_295294cute7productE
	.align		8
        /*0060*/ 	.dword	_ZN40_INTERNAL_09d099d9_4_k_cu_af15506d_295294cute1_E
	.align		8
        /*0068*/ 	.dword	$str$22
	.align		8
        /*0070*/ 	.dword	$str$23


//--------------------- .text._ZN7cutlass13device_kernelINS_4gemm6kernel13GemmUniversalIN4cute5tupleIJiiiiEEENS1_10collective13CollectiveMmaINS1_34MainloopSm90TmaGmmaWarpSpecializedILi7ENS5_IJNS4_1CILi1EEESB_SB_EEENS1_35KernelTmaWarpSpecializedCooperativeEEENS5_IJNSA_ILi128EEENSA_ILi64EEESF_EEEaNS5_IJlSB_lEEEaSI_NS4_8TiledMMAINS4_8MMA_AtomIJNS4_4SM904GMMA26MMA_64x64x32_S32S8S8_SS_TNEEEENS4_6LayoutINS5_IJNSA_ILi2EEESB_SB_EEENS5_IJSB_NSA_ILi0EEESS_EEEEENS5_IJNS4_10UnderscoreESV_SV_EEEEENS4_13SM90_TMA_LOADENS4_14ComposedLayoutINS4_7SwizzleILi3ELi4ELi3EEENS4_18smem_ptr_flag_bitsILi8EEENSP_INS5_IJNSA_ILi8EEESF_EEENS5_IJSF_SB_EEEEEEEvNS4_8identityESY_S18_vS19_EENS_8epilogue10collective6detail29Sm90TmaWarpSpecializedAdapterINS1C_15DefaultEpilogueIaSI_SI_NS1B_6thread17LinearCombinationIaLi1EiiLNS1G_9ScaleType4KindE0ELNS_15FloatRoundStyleE2EaEENS1_15EpilogueDefaultEEEEEvvEEEEvNT_6ParamsE --------------------------
	.section	.text._ZN7cutlass13device_kernelINS_4gemm6kernel13GemmUniversalIN4cute5tupleIJiiiiEEENS1_10collective13CollectiveMmaINS1_34MainloopSm90TmaGmmaWarpSpecializedILi7ENS5_IJNS4_1CILi1EEESB_SB_EEENS1_35KernelTmaWarpSpecializedCooperativeEEENS5_IJNSA_ILi128EEENSA_ILi64EEESF_EEEaNS5_IJlSB_lEEEaSI_NS4_8TiledMMAINS4_8MMA_AtomIJNS4_4SM904GMMA26MMA_64x64x32_S32S8S8_SS_TNEEEENS4_6LayoutINS5_IJNSA_ILi2EEESB_SB_EEENS5_IJSB_NSA_ILi0EEESS_EEEEENS5_IJNS4_10UnderscoreESV_SV_EEEEENS4_13SM90_TMA_LOADENS4_14ComposedLayoutINS4_7SwizzleILi3ELi4ELi3EEENS4_18smem_ptr_flag_bitsILi8EEENSP_INS5_IJNSA_ILi8EEESF_EEENS5_IJSF_SB_EEEEEEEvNS4_8identityESY_S18_vS19_EENS_8epilogue10collective6detail29Sm90TmaWarpSpecializedAdapterINS1C_15DefaultEpilogueIaSI_SI_NS1B_6thread17LinearCombinationIaLi1EiiLNS1G_9ScaleType4KindE0ELNS_15FloatRoundStyleE2EaEENS1_15EpilogueDefaultEEEEEvvEEEEvNT_6ParamsE,"ax",@progbits
	.align	128
.text._ZN7cutlass13device_kernelINS_4gemm6kernel13GemmUniversalIN4cute5tupleIJiiiiEEENS1_10collective13CollectiveMmaINS1_34MainloopSm90TmaGmmaWarpSpecializedILi7ENS5_IJNS4_1CILi1EEESB_SB_EEENS1_35KernelTmaWarpSpecializedCooperativeEEENS5_IJNSA_ILi128EEENSA_ILi64EEESF_EEEaNS5_IJlSB_lEEEaSI_NS4_8TiledMMAINS4_8MMA_AtomIJNS4_4SM904GMMA26MMA_64x64x32_S32S8S8_SS_TNEEEENS4_6LayoutINS5_IJNSA_ILi2EEESB_SB_EEENS5_IJSB_NSA_ILi0EEESS_EEEEENS5_IJNS4_10UnderscoreESV_SV_EEEEENS4_13SM90_TMA_LOADENS4_14ComposedLayoutINS4_7SwizzleILi3ELi4ELi3EEENS4_18smem_ptr_flag_bitsILi8EEENSP_INS5_IJNSA_ILi8EEESF_EEENS5_IJSF_SB_EEEEEEEvNS4_8identityESY_S18_vS19_EENS_8epilogue10collective6detail29Sm90TmaWarpSpecializedAdapterINS1C_15DefaultEpilogueIaSI_SI_NS1B_6thread17LinearCombinationIaLi1EiiLNS1G_9ScaleType4KindE0ELNS_15FloatRoundStyleE2EaEENS1_15EpilogueDefaultEEEEEvvEEEEvNT_6ParamsE:
        .type           _ZN7cutlass13device_kernelINS_4gemm6kernel13GemmUniversalIN4cute5tupleIJiiiiEEENS1_10collective13CollectiveMmaINS1_34MainloopSm90TmaGmmaWarpSpecializedILi7ENS5_IJNS4_1CILi1EEESB_SB_EEENS1_35KernelTmaWarpSpecializedCooperativeEEENS5_IJNSA_ILi128EEENSA_ILi64EEESF_EEEaNS5_IJlSB_lEEEaSI_NS4_8TiledMMAINS4_8MMA_AtomIJNS4_4SM904GMMA26MMA_64x64x32_S32S8S8_SS_TNEEEENS4_6LayoutINS5_IJNSA_ILi2EEESB_SB_EEENS5_IJSB_NSA_ILi0EEESS_EEEEENS5_IJNS4_10UnderscoreESV_SV_EEEEENS4_13SM90_TMA_LOADENS4_14ComposedLayoutINS4_7SwizzleILi3ELi4ELi3EEENS4_18smem_ptr_flag_bitsILi8EEENSP_INS5_IJNSA_ILi8EEESF_EEENS5_IJSF_SB_EEEEEEEvNS4_8identityESY_S18_vS19_EENS_8epilogue10collective6detail29Sm90TmaWarpSpecializedAdapterINS1C_15DefaultEpilogueIaSI_SI_NS1B_6thread17LinearCombinationIaLi1EiiLNS1G_9ScaleType4KindE0ELNS_15FloatRoundStyleE2EaEENS1_15EpilogueDefaultEEEEEvvEEEEvNT_6ParamsE,@function
        .size           _ZN7cutlass13device_kernelINS_4gemm6kernel13GemmUniversalIN4cute5tupleIJiiiiEEENS1_10collective13CollectiveMmaINS1_34MainloopSm90TmaGmmaWarpSpecializedILi7ENS5_IJNS4_1CILi1EEESB_SB_EEENS1_35KernelTmaWarpSpecializedCooperativeEEENS5_IJNSA_ILi128EEENSA_ILi64EEESF_EEEaNS5_IJlSB_lEEEaSI_NS4_8TiledMMAINS4_8MMA_AtomIJNS4_4SM904GMMA26MMA_64x64x32_S32S8S8_SS_TNEEEENS4_6LayoutINS5_IJNSA_ILi2EEESB_SB_EEENS5_IJSB_NSA_ILi0EEESS_EEEEENS5_IJNS4_10UnderscoreESV_SV_EEEEENS4_13SM90_TMA_LOADENS4_14ComposedLayoutINS4_7SwizzleILi3ELi4ELi3EEENS4_18smem_ptr_flag_bitsILi8EEENSP_INS5_IJNSA_ILi8EEESF_EEENS5_IJSF_SB_EEEEEEEvNS4_8identityESY_S18_vS19_EENS_8epilogue10collective6detail29Sm90TmaWarpSpecializedAdapterINS1C_15DefaultEpilogueIaSI_SI_NS1B_6thread17LinearCombinationIaLi1EiiLNS1G_9ScaleType4KindE0ELNS_15FloatRoundStyleE2EaEENS1_15EpilogueDefaultEEEEEvvEEEEvNT_6ParamsE,(.L_x_140 - _ZN7cutlass13device_kernelINS_4gemm6kernel13GemmUniversalIN4cute5tupleIJiiiiEEENS1_10collective13CollectiveMmaINS1_34MainloopSm90TmaGmmaWarpSpecializedILi7ENS5_IJNS4_1CILi1EEESB_SB_EEENS1_35KernelTmaWarpSpecializedCooperativeEEENS5_IJNSA_ILi128EEENSA_ILi64EEESF_EEEaNS5_IJlSB_lEEEaSI_NS4_8TiledMMAINS4_8MMA_AtomIJNS4_4SM904GMMA26MMA_64x64x32_S32S8S8_SS_TNEEEENS4_6LayoutINS5_IJNSA_ILi2EEESB_SB_EEENS5_IJSB_NSA_ILi0EEESS_EEEEENS5_IJNS4_10UnderscoreESV_SV_EEEEENS4_13SM90_TMA_LOADENS4_14ComposedLayoutINS4_7SwizzleILi3ELi4ELi3EEENS4_18smem_ptr_flag_bitsILi8EEENSP_INS5_IJNSA_ILi8EEESF_EEENS5_IJSF_SB_EEEEEEEvNS4_8identityESY_S18_vS19_EENS_8epilogue10collective6detail29Sm90TmaWarpSpecializedAdapterINS1C_15DefaultEpilogueIaSI_SI_NS1B_6thread17LinearCombinationIaLi1EiiLNS1G_9ScaleType4KindE0ELNS_15FloatRoundStyleE2EaEENS1_15EpilogueDefaultEEEEEvvEEEEvNT_6ParamsE)
        .other          _ZN7cutlass13device_kernelINS_4gemm6kernel13GemmUniversalIN4cute5tupleIJiiiiEEENS1_10collective13CollectiveMmaINS1_34MainloopSm90TmaGmmaWarpSpecializedILi7ENS5_IJNS4_1CILi1EEESB_SB_EEENS1_35KernelTmaWarpSpecializedCooperativeEEENS5_IJNSA_ILi128EEENSA_ILi64EEESF_EEEaNS5_IJlSB_lEEEaSI_NS4_8TiledMMAINS4_8MMA_AtomIJNS4_4SM904GMMA26MMA_64x64x32_S32S8S8_SS_TNEEEENS4_6LayoutINS5_IJNSA_ILi2EEESB_SB_EEENS5_IJSB_NSA_ILi0EEESS_EEEEENS5_IJNS4_10UnderscoreESV_SV_EEEEENS4_13SM90_TMA_LOADENS4_14ComposedLayoutINS4_7SwizzleILi3ELi4ELi3EEENS4_18smem_ptr_flag_bitsILi8EEENSP_INS5_IJNSA_ILi8EEESF_EEENS5_IJSF_SB_EEEEEEEvNS4_8identityESY_S18_vS19_EENS_8epilogue10collective6detail29Sm90TmaWarpSpecializedAdapterINS1C_15DefaultEpilogueIaSI_SI_NS1B_6thread17LinearCombinationIaLi1EiiLNS1G_9ScaleType4KindE0ELNS_15FloatRoundStyleE2EaEENS1_15EpilogueDefaultEEEEEvvEEEEvNT_6ParamsE,@"STO_CUDA_ENTRY STV_DEFAULT"
_ZN7cutlass13device_kernelINS_4gemm6kernel13GemmUniversalIN4cute5tupleIJiiiiEEENS1_10collective13CollectiveMmaINS1_34MainloopSm90TmaGmmaWarpSpecializedILi7ENS5_IJNS4_1CILi1EEESB_SB_EEENS1_35KernelTmaWarpSpecializedCooperativeEEENS5_IJNSA_ILi128EEENSA_ILi64EEESF_EEEaNS5_IJlSB_lEEEaSI_NS4_8TiledMMAINS4_8MMA_AtomIJNS4_4SM904GMMA26MMA_64x64x32_S32S8S8_SS_TNEEEENS4_6LayoutINS5_IJNSA_ILi2EEESB_SB_EEENS5_IJSB_NSA_ILi0EEESS_EEEEENS5_IJNS4_10UnderscoreESV_SV_EEEEENS4_13SM90_TMA_LOADENS4_14ComposedLayoutINS4_7SwizzleILi3ELi4ELi3EEENS4_18smem_ptr_flag_bitsILi8EEENSP_INS5_IJNSA_ILi8EEESF_EEENS5_IJSF_SB_EEEEEEEvNS4_8identityESY_S18_vS19_EENS_8epilogue10collective6detail29Sm90TmaWarpSpecializedAdapterINS1C_15DefaultEpilogueIaSI_SI_NS1B_6thread17LinearCombinationIaLi1EiiLNS1G_9ScaleType4KindE0ELNS_15FloatRoundStyleE2EaEENS1_15EpilogueDefaultEEEEEvvEEEEvNT_6ParamsE:
[----:B------:R-:W0:Y:S01]  /*0000*/  LDC R1, c[0x0][0x28] ;  /* 0x00000a00ff017b82 */ /* 0x000e220000000800 */
[----:B------:R-:W1:Y:S01]  /*0010*/  S2R R18, SR_TID.X ;  /* 0x0000000000127919 */ /* 0x000e620000002100 */
[----:B------:R-:W-:Y:S01]  /*0020*/  ELECT P0, URZ, PT ;  /* 0x00000000003f782f */ /* 0x000fe20003800000 */
[----:B------:R-:W-:Y:S01]  /*0030*/  BSSY B0, `(.L_x_0) ;  /* 0x000000f000007945 */ /* 0x000fe20003800000 */
[--C-:B-1----:R-:W-:Y:S02]  /*0040*/  SHF.R.U32.HI R0, RZ, 0x5, R18.reuse ;  /* 0x00000005ff007819 */ /* 0x102fe40000011612 */
[----:B------:R-:W-:-:S03]  /*0050*/  SHF.R.U32.HI R2, RZ, 0x7, R18 ;  /* 0x00000007ff027819 */ /* 0x000fc60000011612 */
[----:B------:R-:W1:Y:S04]  /*0060*/  SHFL.IDX PT, R5, R0, RZ, 0x1f ;  /* 0x00001fff00057589 */ /* 0x000e6800000e0000 */
[----:B------:R2:W3:Y:S01]  /*0070*/  SHFL.IDX PT, R8, R2, RZ, 0x1f ;  /* 0x00001fff02087589 */ /* 0x0004e200000e0000 */
[----:B-1----:R-:W-:-:S13]  /*0080*/  ISETP.NE.OR P0, PT, R5, RZ, !P0 ;  /* 0x000000ff0500720c */ /* 0x002fda0004705670 */
[----:B0-23--:R-:W-:Y:S05]  /*0090*/  @P0 BRA `(.L_x_1) ;  /* 0x0000000000200947 */ /* 0x00dfea0003800000 */
[----:B------:R-:W-:Y:S02]  /*00a0*/  ULDC.64 UR4, c[0x0][0x198] ;  /* 0x0000660000047ab9 */ /* 0x000fe40000000a00 */
[----:B------:R-:W-:Y:S02]  /*00b0*/  UIADD3 UR6, UP0, UR4, 0xf0, URZ ;  /* 0x000000f004067890 */ /* 0x000fe4000ff1e03f */
[----:B------:R-:W-:Y:S02]  /*00c0*/  UIADD3 UR4, UP1, UR4, 0x1f0, URZ ;  /* 0x000001f004047890 */ /* 0x000fe4000ff3e03f */
[----:B------:R-:W-:Y:S02]  /*00d0*/  UIADD3.X UR7, URZ, UR5, URZ, UP0, !UPT ;  /* 0x000000053f077290 */ /* 0x000fe400087fe43f */
[----:B------:R-:W-:-:S07]  /*00e0*/  UIADD3.X UR5, URZ, UR5, URZ, UP1, !UPT ;  /* 0x000000053f057290 */ /* 0x000fce0008ffe43f */
[----:B------:R0:W-:Y:S02]  /*00f0*/  UTMACCTL.PF [UR6] ;  /* 0x00000000060079b9 */ /* 0x0001e40008040000 */
[----:B------:R0:W-:Y:S02]  /*0100*/  UTMACCTL.PF [UR4] ;  /* 0x00000000040079b9 */ /* 0x0001e40008040000 */
[----:B0-----:R-:W-:Y:S01]  /*0110*/  NOP ;  /* 0x0000000000007918 */ /* 0x001fe20000000000 */
.L_x_1:
[----:B------:R-:W-:Y:S05]  /*0120*/  BSYNC B0 ;  /* 0x0000000000007941 */ /* 0x000fea0003800000 */
.L_x_0:
[----:B------:R-:W0:Y:S02]  /*0130*/  SHFL.IDX PT, R2, R0, RZ, 0x1f ;  /* 0x00001fff00027589 */ /* 0x000e2400000e0000 */
[----:B0-----:R-:W-:-:S13]  /*0140*/  ISETP.NE.AND P0, PT, R2, RZ, PT ;  /* 0x000000ff0200720c */ /* 0x001fda0003f05270 */
[----:B------:R-:W-:Y:S05]  /*0150*/  @P0 BRA `(.L_x_2) ;  /* 0x0000000000700947 */ /* 0x000fea0003800000 */
[----:B------:R-:W0:Y:S01]  /*0160*/  S2UR UR8, SR_CgaCtaId ;  /* 0x00000000000879c3 */ /* 0x000e220000008800 */
[----:B------:R-:W-:Y:S01]  /*0170*/  UMOV UR4, 0x400 ;  /* 0x0000040000047882 */ /* 0x000fe20000000000 */
[----:B------:R-:W-:Y:S01]  /*0180*/  UMOV UR5, 0x1 ;  /* 0x0000000100057882 */ /* 0x000fe20000000000 */
[----:B------:R-:W-:Y:S01]  /*0190*/  UMOV UR6, 0x100 ;  /* 0x0000010000067882 */ /* 0x000fe20000000000 */
[----:B------:R-:W-:Y:S01]  /*01a0*/  ELECT P0, URZ, PT ;  /* 0x00000000003f782f */ /* 0x000fe20003800000 */
[----:B------:R-:W-:-:S04]  /*01b0*/  UIADD3 UR6, -UR6, 0x100000, URZ ;  /* 0x0010000006067890 */ /* 0x000fc8000fffe13f */
[----:B------:R-:W-:Y:S02]  /*01c0*/  USHF.L.U32 UR7, UR6, 0xb, URZ ;  /* 0x0000000b06077899 */ /* 0x000fe4000800063f */
[----:B------:R-:W-:Y:S02]  /*01d0*/  USHF.L.U32 UR6, UR6, 0x1, URZ ;  /* 0x0000000106067899 */ /* 0x000fe4000800063f */
[----:B0-----:R-:W-:Y:S02]  /*01e0*/  ULEA UR8, UR8, UR4, 0x18 ;  /* 0x0000000408087291 */ /* 0x001fe4000f8ec03f */
[----:B------:R-:W-:-:S04]  /*01f0*/  UIADD3 UR4, -UR5, 0x100000, URZ ;  /* 0x0010000005047890 */ /* 0x000fc8000fffe13f */
[----:B------:R-:W-:Y:S02]  /*0200*/  USHF.L.U32 UR5, UR4, 0xb, URZ ;  /* 0x0000000b04057899 */ /* 0x000fe4000800063f */
[----:B------:R-:W-:Y:S01]  /*0210*/  USHF.L.U32 UR4, UR4, 0x1, URZ ;  /* 0x0000000104047899 */ /* 0x000fe2000800063f */
[----:B------:R-:W0:Y:S11]  /*0220*/  FENCE.VIEW.ASYNC.S ;  /* 0x00000000000073c6 */ /* 0x000e360000000000 */
[----:B0-----:R0:W1:Y:S01]  /*0230*/  SYNCS.EXCH.64 URZ, [UR8], UR4 ;  /* 0x00000004083f75b2 */ /* 0x0010620008000100 */
[----:B------:R0:W2:Y:S01]  /*0240*/  SYNCS.EXCH.64 URZ, [UR8+0x38], UR6 ;  /* 0x00003806083f75b2 */ /* 0x0000a20008000100 */
[----:B------:R0:W3:Y:S01]  /*0250*/  SYNCS.EXCH.64 URZ, [UR8+0x8], UR4 ;  /* 0x00000804083f75b2 */ /* 0x0000e20008000100 */
[----:B------:R0:W4:Y:S01]  /*0260*/  SYNCS.EXCH.64 URZ, [UR8+0x40], UR6 ;  /* 0x00004006083f75b2 */ /* 0x0001220008000100 */
[----:B------:R0:W0:Y:S01]  /*0270*/  SYNCS.EXCH.64 URZ, [UR8+0x10], UR4 ;  /* 0x00001004083f75b2 */ /* 0x0000220008000100 */
        /* <DEDUP_REMOVED lines=9> */
[----:B------:R-:W-:Y:S01]  /*0310*/  NOP ;  /* 0x0000000000007918 */ /* 0x000fe20000000000 */
.L_x_2:
[----:B------:R-:W5:Y:S01]  /*0320*/  SHFL.IDX PT, R0, R0, RZ, 0x1f ;  /* 0x00001fff00007589 */ /* 0x000f6200000e0000 */
[----:B------:R-:W-:Y:S01]  /*0330*/  ELECT P0, URZ, PT ;  /* 0x00000000003f782f */ /* 0x000fe20003800000 */
[----:B------:R-:W1:Y:S01]  /*0340*/  LDC R2, c[0x0][0x65c] ;  /* 0x00019700ff027b82 */ /* 0x000e620000000800 */
[----:B------:R-:W-:Y:S01]  /*0350*/  SHF.R.S32.HI R6, RZ, 0x1f, R5 ;  /* 0x0000001fff067819 */ /* 0x000fe20000011405 */
[----:B------:R-:W2:Y:S01]  /*0360*/  S2R R3, SR_CTAID.Y ;  /* 0x0000000000037919 */ /* 0x000ea20000002600 */
[----:B0-----:R-:W-:Y:S01]  /*0370*/  UMOV UR4, 0x20 ;  /* 0x0000002000047882 */ /* 0x001fe20000000000 */
[----:B------:R-:W-:Y:S01]  /*0380*/  ISETP.NE.AND P2, PT, R8, RZ, PT ;  /* 0x000000ff0800720c */ /* 0x000fe20003f45270 */
[----:B------:R-:W-:Y:S01]  /*0390*/  NOP ;  /* 0x0000000000007918 */ /* 0x000fe20000000000 */
[----:B------:R-:W0:Y:S01]  /*03a0*/  S2R R4, SR_CTAID.X ;  /* 0x0000000000047919 */ /* 0x000e220000002500 */
[----:B------:R-:W-:Y:S01]  /*03b0*/  LEA.HI R6, R6, R5, RZ, 0x2 ;  /* 0x0000000506067211 */ /* 0x000fe200078f10ff */
[----:B------:R-:W-:Y:S01]  /*03c0*/  NOP ;  /* 0x0000000000007918 */ /* 0x000fe20000000000 */
[----:B-----5:R-:W-:-:S02]  /*03d0*/  ISETP.NE.OR P0, PT, R0, RZ, !P0 ;  /* 0x000000ff0000720c */ /* 0x020fc40004705670 */
[----:B-1----:R-:W-:-:S04]  /*03e0*/  ISETP.NE.AND P3, PT, R2, 0x1, PT ;  /* 0x000000010200780c */ /* 0x002fc80003f65270 */
[----:B------:R-:W-:Y:S02]  /*03f0*/  P2R R0, PR, RZ, 0x8 ;  /* 0x00000008ff007803 */ /* 0x000fe40000000000 */
[----:B------:R-:W-:-:S05]  /*0400*/  LOP3.LUT R0, R6, 0xfffffffc, RZ, 0xc0, !PT ;  /* 0xfffffffc06007812 */ /* 0x000fca00078ec0ff */
[----:B------:R-:W-:Y:S01]  /*0410*/  VOTEU.ALL UP0, P0 ;  /* 0x00000000003f7886 */ /* 0x000fe20000000000 */
[----:B------:R-:W-:Y:S01]  /*0420*/  IMAD.IADD R0, R5, 0x1, -R0 ;  /* 0x0000000105007824 */ /* 0x000fe200078e0a00 */
[----:B------:R-:W0:Y:S01]  /*0430*/  @P3 LDC R17, c[0x0][0x10] ;  /* 0x00000400ff113b82 */ /* 0x000e220000000800 */
[----:B------:R-:W-:Y:S01]  /*0440*/  VOTEU.ALL UP1, P0 ;  /* 0x00000000003f7886 */ /* 0x000fe20000020000 */
[----:B--2---:R-:W-:Y:S01]  /*0450*/  @P3 IMAD.MOV.U32 R6, RZ, RZ, R3 ;  /* 0x000000ffff063224 */ /* 0x004fe200078e0003 */
[----:B------:R-:W-:Y:S01]  /*0460*/  @!UP0 UMOV UR6, 0x400 ;  /* 0x0000040000068882 */ /* 0x000fe20000000000 */
[----:B------:R-:W-:-:S04]  /*0470*/  @!UP0 UIADD3 UR4, -UR4, 0x100000, URZ ;  /* 0x0010000004048890 */ /* 0x000fc8000fffe13f */
[----:B------:R-:W-:Y:S02]  /*0480*/  @!UP0 USHF.L.U32 UR5, UR4, 0xb, URZ ;  /* 0x0000000b04058899 */ /* 0x000fe4000800063f */
[----:B------:R-:W-:Y:S01]  /*0490*/  @!UP0 USHF.L.U32 UR4, UR4, 0x1, URZ ;  /* 0x0000000104048899 */ /* 0x000fe2000800063f */
[----:B------:R-:W-:Y:S02]  /*04a0*/  @P3 IMAD.MOV.U32 R7, RZ, RZ, RZ ;  /* 0x000000ffff073224 */ /* 0x000fe400078e00ff */
[----:B------:R-:W-:Y:S01]  /*04b0*/  IMAD.MOV.U32 R5, RZ, RZ, RZ ;  /* 0x000000ffff057224 */ /* 0x000fe200078e00ff */
[----:B------:R-:W1:Y:S01]  /*04c0*/  @!UP0 S2UR UR7, SR_CgaCtaId ;  /* 0x00000000000789c3 */ /* 0x000e620000008800 */
[----:B------:R-:W-:-:S07]  /*04d0*/  @P3 IMAD.MOV.U32 R11, RZ, RZ, RZ ;  /* 0x000000ffff0b3224 */ /* 0x000fce00078e00ff */
[----:B------:R-:W2:Y:S01]  /*04e0*/  @!P3 LDC R9, c[0x0][0xc] ;  /* 0x00000300ff09bb82 */ /* 0x000ea20000000800 */
[----:B0-----:R-:W-:-:S04]  /*04f0*/  @P3 IMAD.WIDE.U32 R16, R4, R17, R6 ;  /* 0x0000001104103225 */ /* 0x001fc800078e0006 */
[----:B------:R-:W-:Y:S01]  /*0500*/  @P3 IMAD.IADD R17, R17, 0x1, R11 ;  /* 0x0000000111113824 */ /* 0x000fe200078e020b */
[----:B-1----:R-:W-:Y:S01]  /*0510*/  @!UP0 ULEA UR6, UR7, UR6, 0x18 ;  /* 0x0000000607068291 */ /* 0x002fe2000f8ec03f */
[----:B------:R-:W-:Y:S01]  /*0520*/  VOTEU.ALL UP0, P0 ;  /* 0x00000000003f7886 */ /* 0x000fe20000000000 */
[----:B------:R-:W-:-:S04]  /*0530*/  ISETP.NE.AND P0, PT, R0, 0x3, PT ;  /* 0x000000030000780c */ /* 0x000fc80003f05270 */
[----:B------:R-:W-:Y:S01]  /*0540*/  ISETP.EQ.OR P0, PT, R0, RZ, !P0 ;  /* 0x000000ff0000720c */ /* 0x000fe20004702670 */
[----:B--2---:R-:W-:-:S03]  /*0550*/  @!P3 IMAD.WIDE.U32 R6, R9, R3, R4 ;  /* 0x000000030906b225 */ /* 0x004fc600078e0004 */
[C---:B------:R-:W-:Y:S01]  /*0560*/  ISETP.EQ.AND P0, PT, R8.reuse, RZ, P0 ;  /* 0x000000ff0800720c */ /* 0x040fe20000702270 */
[----:B------:R-:W-:Y:S01]  /*0570*/  VIADD R8, R8, 0xffffffff ;  /* 0xffffffff08087836 */ /* 0x000fe20000000000 */
[----:B------:R-:W0:Y:S02]  /*0580*/  FENCE.VIEW.ASYNC.S ;  /* 0x00000000000073c6 */ /* 0x000e240000000000 */
[----:B0-----:R0:W3:Y:S01]  /*0590*/  @!UP0 SYNCS.EXCH.64 URZ, [UR6+0x80], UR4 ;  /* 0x00008004063f85b2 */ /* 0x0010e20008000100 */
[----:B------:R-:W-:Y:S01]  /*05a0*/  @!P3 IMAD.MOV.U32 R16, RZ, RZ, R6 ;  /* 0x000000ffff10b224 */ /* 0x000fe200078e0006 */
[----:B------:R-:W-:Y:S01]  /*05b0*/  SEL R19, RZ, 0x1, !P0 ;  /* 0x00000001ff137807 */ /* 0x000fe20004000000 */
[----:B------:R-:W-:Y:S01]  /*05c0*/  @!P3 IMAD.MOV.U32 R17, RZ, RZ, R7 ;  /* 0x000000ffff11b224 */ /* 0x000fe200078e0007 */
[----:B------:R-:W-:-:S04]  /*05d0*/  ISETP.GE.U32.AND P1, PT, R8, 0x2, PT ;  /* 0x000000020800780c */ /* 0x000fc80003f26070 */
[----:B------:R-:W-:Y:S01]  /*05e0*/  SEL R19, R19, 0x2, P1 ;  /* 0x0000000213137807 */ /* 0x000fe20000800000 */
[----:B------:R0:W3:Y:S01]  /*05f0*/  @!UP1 SYNCS.EXCH.64 URZ, [UR6+0x88], UR4 ;  /* 0x00008804063f95b2 */ /* 0x0000e20008000100 */
[----:B------:R-:W-:Y:S01]  /*0600*/  NOP ;  /* 0x0000000000007918 */ /* 0x000fe20000000000 */
[----:B---34-:R-:W-:Y:S06]  /*0610*/  BAR.SYNC.DEFER_BLOCKING 0x0 ;  /* 0x0000000000007b1d */ /* 0x018fec0000010000 */
[----:B------:R-:W-:Y:S05]  /*0620*/  @!P2 BRA `(.L_x_3) ;  /* 0x0000003800aca947 */ /* 0x000fea0003800000 */
[----:B------:R-:W-:-:S13]  /*0630*/  ISETP.GT.U32.AND P0, PT, R8, 0x1, PT ;  /* 0x000000010800780c */ /* 0x000fda0003f04070 */
[----:B0-----:R-:W-:Y:S05]  /*0640*/  @P0 EXIT ;  /* 0x000000000000094d */ /* 0x001fea0003800000 */
[----:B------:R-:W-:Y:S01]  /*0650*/  ULDC.64 UR4, c[0x0][0x650] ;  /* 0x0001940000047ab9 */ /* 0x000fe20000000a00 */
[----:B------:R-:W-:Y:S01]  /*0660*/  PRMT R0, RZ, 0x7610, R0 ;  /* 0x00007610ff007816 */ /* 0x000fe20000000000 */
[----:B------:R-:W-:Y:S01]  /*0670*/  IMAD.MOV.U32 R57, RZ, RZ, -0x1 ;  /* 0xffffffffff397424 */ /* 0x000fe200078e00ff */
[----:B------:R-:W-:Y:S01]  /*0680*/  ISETP.GE.U32.AND P0, PT, R16, UR4, PT ;  /* 0x0000000410007c0c */ /* 0x000fe2000bf06070 */
[----:B------:R-:W-:Y:S02]  /*0690*/  IMAD.MOV.U32 R58, RZ, RZ, -0x1 ;  /* 0xffffffffff3a7424 */ /* 0x000fe400078e00ff */
[----:B------:R-:W-:Y:S01]  /*06a0*/  IMAD.MOV.U32 R59, RZ, RZ, -0x1 ;  /* 0xffffffffff3b7424 */ /* 0x000fe200078e00ff */
[----:B------:R-:W-:-:S13]  /*06b0*/  ISETP.GE.U32.AND.EX P0, PT, R17, UR5, PT, P0 ;  /* 0x0000000511007c0c */ /* 0x000fda000bf06100 */
[----:B------:R-:W-:Y:S05]  /*06c0*/  @P0 BRA `(.L_x_4) ;  /* 0x0000000400540947 */ /* 0x000fea0003800000 */
[----:B------:R-:W0:Y:S01]  /*06d0*/  LDC.64 R14, c[0x0][0x628] ;  /* 0x00018a00ff0e7b82 */ /* 0x000e220000000a00 */
[----:B------:R-:W-:Y:S02]  /*06e0*/  IMAD.MOV.U32 R6, RZ, RZ, R16 ;  /* 0x000000ffff067224 */ /* 0x000fe400078e0010 */
[----:B------:R-:W-:-:S05]  /*06f0*/  IMAD.MOV.U32 R7, RZ, RZ, R17 ;  /* 0x000000ffff077224 */ /* 0x000fca00078e0011 */
[----:B------:R-:W1:Y:S08]  /*0700*/  LDC R0, c[0x0][0x630] ;  /* 0x00018c00ff007b82 */ /* 0x000e700000000800 */
[----:B------:R-:W2:Y:S01]  /*0710*/  LDC.64 R20, c[0x0][0x620] ;  /* 0x00018800ff147b82 */ /* 0x000ea20000000a00 */
[----:B0-----:R-:W-:-:S04]  /*0720*/  ISETP.NE.U32.AND P0, PT, R14, RZ, PT ;  /* 0x000000ff0e00720c */ /* 0x001fc80003f05070 */
[----:B------:R-:W-:-:S13]  /*0730*/  ISETP.NE.AND.EX P0, PT, R15, RZ, PT, P0 ;  /* 0x000000ff0f00720c */ /* 0x000fda0003f05300 */
[----:B-12---:R-:W-:Y:S05]  /*0740*/  @!P0 BRA `(.L_x_5) ;  /* 0x0000000000288947 */ /* 0x006fea0003800000 */
[----:B------:R-:W0:Y:S02]  /*0750*/  LDC R11, c[0x0][0x634] ;  /* 0x00018d00ff0b7b82 */ /* 0x000e240000000800 */
[----:B0-----:R-:W-:-:S05]  /*0760*/  IADD3 R11, P0, R16, R11, RZ ;  /* 0x0000000b100b7210 */ /* 0x001fca0007f1e0ff */
[----:B------:R-:W-:-:S04]  /*0770*/  IMAD.X R13, RZ, RZ, R17, P0 ;  /* 0x000000ffff0d7224 */ /* 0x000fc800000e0611 */
[----:B------:R-:W-:-:S04]  /*0780*/  IMAD.WIDE.U32 R6, R13, R14, RZ ;  /* 0x0000000e0d067225 */ /* 0x000fc800078e00ff */
[----:B------:R-:W-:-:S04]  /*0790*/  IMAD.WIDE.U32 R8, P0, R11, R15, R6 ;  /* 0x0000000f0b087225 */ /* 0x000fc80007800006 */
[----:B------:R-:W-:-:S04]  /*07a0*/  IMAD.WIDE.U32 R6, R11, R14, RZ ;  /* 0x0000000e0b067225 */ /* 0x000fc800078e00ff */
[----:B------:R-:W-:Y:S01]  /*07b0*/  IMAD.X R11, RZ, RZ, RZ, P0 ;  /* 0x000000ffff0b7224 */ /* 0x000fe200000e06ff */
[----:B------:R-:W-:Y:S01]  /*07c0*/  IADD3 RZ, P0, R7, R8, RZ ;  /* 0x0000000807ff7210 */ /* 0x000fe20007f1e0ff */
[----:B------:R-:W-:-:S04]  /*07d0*/  IMAD.MOV.U32 R10, RZ, RZ, R9 ;  /* 0x000000ffff0a7224 */ /* 0x000fc800078e0009 */
[----:B------:R-:W-:-:S08]  /*07e0*/  IMAD.WIDE.U32.X R6, R13, R15, R10, P0 ;  /* 0x0000000f0d067225 */ /* 0x000fd000000e040a */
.L_x_5:
[-CC-:B------:R-:W-:Y:S01]  /*07f0*/  SHF.R.U64 R59, R6, R0.reuse, R7.reuse ;  /* 0x00000000063b7219 */ /* 0x180fe20000001207 */
[----:B------:R-:W0:Y:S01]  /*0800*/  LDC R10, c[0x0][0x618] ;  /* 0x00018600ff0a7b82 */ /* 0x000e220000000800 */
[----:B------:R-:W-:Y:S01]  /*0810*/  SHF.R.U32.HI R5, RZ, R0, R7 ;  /* 0x00000000ff057219 */ /* 0x000fe20000011607 */
[----:B------:R-:W-:Y:S01]  /*0820*/  ULDC UR4, c[0x0][0x150] ;  /* 0x0000540000047ab9 */ /* 0x000fe20000000800 */
[----:B------:R-:W-:Y:S02]  /*0830*/  IADD3 R9, P0, RZ, -R59, RZ ;  /* 0x8000003bff097210 */ /* 0x000fe40007f1e0ff */
[----:B------:R-:W-:-:S03]  /*0840*/  I2FP.F32.U32 R0, R4 ;  /* 0x0000000400007245 */ /* 0x000fc60000201000 */
[----:B------:R-:W1:Y:S01]  /*0850*/  LDC.64 R26, c[0x0][0x640] ;  /* 0x00019000ff1a7b82 */ /* 0x000e620000000a00 */
[----:B------:R-:W-:Y:S02]  /*0860*/  IMAD.X R11, RZ, RZ, ~R5, P0 ;  /* 0x000000ffff0b7224 */ /* 0x000fe400000e0e05 */
[----:B------:R-:W-:Y:S01]  /*0870*/  FMUL R0, R0, UR4 ;  /* 0x0000000400007c20 */ /* 0x000fe20008400000 */
[----:B------:R-:W-:Y:S01]  /*0880*/  IMAD.WIDE.U32 R6, R9, R20, R16 ;  /* 0x0000001409067225 */ /* 0x000fe200078e0010 */
[----:B------:R-:W-:-:S03]  /*0890*/  ULDC UR4, c[0x0][0x154] ;  /* 0x0000550000047ab9 */ /* 0x000fc60000000800 */
[----:B------:R-:W-:Y:S01]  /*08a0*/  IMAD R8, R11, R20, RZ ;  /* 0x000000140b087224 */ /* 0x000fe200078e02ff */
[----:B------:R-:W2:Y:S01]  /*08b0*/  LDC R5, c[0x0][0x144] ;  /* 0x00005100ff057b82 */ /* 0x000ea20000000800 */
[----:B------:R-:W3:Y:S02]  /*08c0*/  F2I.U32.TRUNC.NTZ R0, R0 ;  /* 0x0000000000007305 */ /* 0x000ee4000020f000 */
[----:B------:R-:W-:-:S04]  /*08d0*/  IMAD R9, R9, R21, R8 ;  /* 0x0000001509097224 */ /* 0x000fc800078e0208 */
[----:B------:R-:W-:Y:S01]  /*08e0*/  IMAD.IADD R7, R7, 0x1, R9 ;  /* 0x0000000107077824 */ /* 0x000fe200078e0209 */
[----:B------:R-:W4:Y:S01]  /*08f0*/  LDC R12, c[0x0][0x608] ;  /* 0x00018200ff0c7b82 */ /* 0x000f220000000800 */
[----:B------:R-:W-:-:S03]  /*0900*/  IMAD.MOV.U32 R9, RZ, RZ, -0x1 ;  /* 0xffffffffff097424 */ /* 0x000fc600078e00ff */
[-CC-:B0-----:R-:W-:Y:S02]  /*0910*/  SHF.R.U64 R20, R6, R10.reuse, R7.reuse ;  /* 0x0000000a06147219 */ /* 0x181fe40000001207 */
[----:B------:R-:W-:Y:S02]  /*0920*/  I2FP.F32.U32 R6, R3 ;  /* 0x0000000300067245 */ /* 0x000fe40000201000 */
[----:B------:R-:W0:Y:S01]  /*0930*/  LDC R24, c[0x0][0x658] ;  /* 0x00019600ff187b82 */ /* 0x000e220000000800 */
[----:B-1----:R-:W-:Y:S01]  /*0940*/  ISETP.NE.U32.AND P0, PT, R26, RZ, PT ;  /* 0x000000ff1a00720c */ /* 0x002fe20003f05070 */
[----:B---3--:R-:W-:Y:S01]  /*0950*/  IMAD.MOV R8, RZ, RZ, -R0 ;  /* 0x000000ffff087224 */ /* 0x008fe200078e0a00 */
[----:B------:R-:W-:Y:S01]  /*0960*/  SHF.R.U32.HI R7, RZ, R10, R7 ;  /* 0x0000000aff077219 */ /* 0x000fe20000011607 */
[----:B------:R-:W-:Y:S01]  /*0970*/  FMUL R6, R6, UR4 ;  /* 0x0000000406067c20 */ /* 0x000fe20008400000 */
[----:B------:R-:W-:-:S03]  /*0980*/  ISETP.NE.AND.EX P0, PT, R27, RZ, PT, P0 ;  /* 0x000000ff1b00720c */ /* 0x000fc60003f05300 */
[----:B------:R-:W1:Y:S01]  /*0990*/  LDC R14, c[0x0][0x148] ;  /* 0x00005200ff0e7b82 */ /* 0x000e620000000800 */
[----:B--2---:R-:W-:-:S07]  /*09a0*/  IMAD R0, R5, R8, R4 ;  /* 0x0000000805007224 */ /* 0x004fce00078e0204 */
[----:B------:R-:W2:Y:S01]  /*09b0*/  LDC R22, c[0x0][0x600] ;  /* 0x00018000ff167b82 */ /* 0x000ea20000000800 */
[-CC-:B----4-:R-:W-:Y:S02]  /*09c0*/  SHF.R.U64 R28, R20, R12.reuse, R7.reuse ;  /* 0x0000000c141c7219 */ /* 0x190fe40000001207 */
[----:B------:R-:W-:Y:S01]  /*09d0*/  SHF.R.U32.HI R5, RZ, R12, R7 ;  /* 0x0000000cff057219 */ /* 0x000fe20000011607 */
[----:B------:R-:W-:Y:S01]  /*09e0*/  IMAD.MOV.U32 R7, RZ, RZ, 0x1 ;  /* 0x00000001ff077424 */ /* 0x000fe200078e00ff */
[----:B------:R3:W4:Y:S03]  /*09f0*/  F2I.U32.TRUNC.NTZ R12, R6 ;  /* 0x00000006000c7305 */ /* 0x000726000020f000 */
[----:B------:R-:W1:Y:S01]  /*0a00*/  LDC R15, c[0x0][0x648] ;  /* 0x00019200ff0f7b82 */ /* 0x000e620000000800 */
[-C--:B0-----:R-:W-:Y:S02]  /*0a10*/  SHF.L.U32 R4, R9, R24.reuse, RZ ;  /* 0x0000001809047219 */ /* 0x081fe400000006ff */
[----:B------:R-:W-:-:S02]  /*0a20*/  SHF.R.U64 R30, R28, R24, R5 ;  /* 0x000000181c1e7219 */ /* 0x000fc40000001205 */
[----:B------:R-:W-:Y:S02]  /*0a30*/  LOP3.LUT R11, RZ, R4, RZ, 0x33, !PT ;  /* 0x00000004ff0b7212 */ /* 0x000fe400078e33ff */
[-C--:B------:R-:W-:Y:S01]  /*0a40*/  SHF.R.U32.HI R5, RZ, R24.reuse, R5 ;  /* 0x00000018ff057219 */ /* 0x080fe20000011605 */
[----:B------:R-:W0:Y:S01]  /*0a50*/  LDC R21, c[0x0][0x638] ;  /* 0x00018e00ff157b82 */ /* 0x000e220000000800 */
[----:B------:R-:W-:Y:S01]  /*0a60*/  SHF.L.U32 R10, R7, R24, RZ ;  /* 0x00000018070a7219 */ /* 0x000fe200000006ff */
[----:B------:R-:W-:-:S06]  /*0a70*/  IMAD.MOV.U32 R4, RZ, RZ, R30 ;  /* 0x000000ffff047224 */ /* 0x000fcc00078e001e */
[----:B------:R-:W0:Y:S01]  /*0a80*/  LDC R57, c[0x0][0x610] ;  /* 0x00018400ff397b82 */ /* 0x000e220000000800 */
[----:B---34-:R-:W-:Y:S05]  /*0a90*/  @!P0 BRA `(.L_x_6) ;  /* 0x0000000000288947 */ /* 0x018fea0003800000 */
[----:B------:R-:W3:Y:S02]  /*0aa0*/  LDC R9, c[0x0][0x64c] ;  /* 0x00019300ff097b82 */ /* 0x000ee40000000800 */
[----:B---3--:R-:W-:-:S05]  /*0ab0*/  IADD3 R9, P0, R30, R9, RZ ;  /* 0x000000091e097210 */ /* 0x008fca0007f1e0ff */
        /* <DEDUP_REMOVED lines=8> */
.L_x_6:
[----:B-1----:R-:W-:Y:S01]  /*0b40*/  SHF.R.U64 R4, R4, R15, R5 ;  /* 0x0000000f04047219 */ /* 0x002fe20000001205 */
[----:B--2---:R-:W-:Y:S01]  /*0b50*/  VIADD R5, R22, 0xffffffff ;  /* 0xffffffff16057836 */ /* 0x004fe20000000000 */
[----:B------:R-:W-:Y:S01]  /*0b60*/  LOP3.LUT R11, R28, R11, RZ, 0xc0, !PT ;  /* 0x0000000b1c0b7212 */ /* 0x000fe200078ec0ff */
[----:B------:R-:W-:Y:S02]  /*0b70*/  IMAD.MOV R12, RZ, RZ, -R12 ;  /* 0x000000ffff0c7224 */ /* 0x000fe400078e0a0c */
[----:B------:R-:W-:Y:S02]  /*0b80*/  IMAD.MOV R6, RZ, RZ, -R4 ;  /* 0x000000ffff067224 */ /* 0x000fe400078e0a04 */
[----:B------:R-:W-:Y:S01]  /*0b90*/  IMAD R11, R10, R4, R11 ;  /* 0x000000040a0b7224 */ /* 0x000fe200078e020b */
[----:B------:R-:W-:Y:S01]  /*0ba0*/  LOP3.LUT R4, R20, R5, RZ, 0xc0, !PT ;  /* 0x0000000514047212 */ /* 0x000fe200078ec0ff */
[----:B------:R-:W-:Y:S02]  /*0bb0*/  @P3 IMAD R0, R14, R12, R3 ;  /* 0x0000000c0e003224 */ /* 0x000fe400078e0203 */
[----:B0-----:R-:W-:-:S02]  /*0bc0*/  IMAD R3, R6, R21, R30 ;  /* 0x0000001506037224 */ /* 0x001fc400078e021e */
[----:B------:R-:W-:Y:S02]  /*0bd0*/  IMAD R57, R11, R57, R0 ;  /* 0x000000390b397224 */ /* 0x000fe400078e0200 */
[----:B------:R-:W-:Y:S02]  /*0be0*/  IMAD R4, R3, R22, R4 ;  /* 0x0000001603047224 */ /* 0x000fe400078e0204 */
[----:B------:R-:W-:-:S03]  /*0bf0*/  IMAD.MOV.U32 R0, RZ, RZ, 0x1 ;  /* 0x00000001ff007424 */ /* 0x000fc600078e00ff */
[----:B------:R-:W-:Y:S02]  /*0c00*/  SEL R58, R4, R57, !P3 ;  /* 0x00000039043a7207 */ /* 0x000fe40005800000 */
[----:B------:R-:W-:-:S07]  /*0c10*/  SEL R57, R57, R4, !P3 ;  /* 0x0000000439397207 */ /* 0x000fce0005800000 */
.L_x_4:
[----:B------:R-:W-:-:S08]  /*0c20*/  NOP ;  /* 0x0000000000007918 */ /* 0x000fd00000000000 */
[----:B------:R-:W0:Y:S02]  /*0c30*/  USETMAXREG.TRY_ALLOC.CTAPOOL UP0, 0xe8 ;  /* 0x000000e8000079c8 */ /* 0x000e240008000600 */
[----:B0-----:R-:W-:-:S13]  /*0c40*/  PLOP3.LUT P0, PT, PT, PT, UP0, 0x80, 0x0 ;  /* 0x000000000000781c */ /* 0x001fda0003f0f008 */
[----:B------:R-:W-:Y:S05]  /*0c50*/  @!P0 BRA `(.L_x_4) ;  /* 0xfffffffc00f08947 */ /* 0x000fea000383ffff */
[----:B------:R-:W-:Y:S01]  /*0c60*/  ULDC.64 UR4, c[0x0][0x598] ;  /* 0x0001660000047ab9 */ /* 0x000fe20000000a00 */
[----:B------:R-:W-:Y:S01]  /*0c70*/  ULDC.64 UR36, c[0x0][0x208] ;  /* 0x0000820000247ab9 */ /* 0x000fe20000000a00 */
[----:B------:R-:W-:-:S04]  /*0c80*/  ISETP.NE.U32.AND P0, PT, RZ, UR4, PT ;  /* 0x00000004ff007c0c */ /* 0x000fc8000bf05070 */
[----:B------:R-:W-:-:S13]  /*0c90*/  ISETP.NE.AND.EX P0, PT, RZ, UR5, PT, P0 ;  /* 0x00000005ff007c0c */ /* 0x000fda000bf05300 */
[----:B------:R-:W-:Y:S05]  /*0ca0*/  @!P0 BRA `(.L_x_7) ;  /* 0x00000000001c8947 */ /* 0x000fea0003800000 */
[----:B------:R-:W0:Y:S02]  /*0cb0*/  LDC.64 R4, c[0x0][0x598] ;  /* 0x00016600ff047b82 */ /* 0x000e240000000a00 */
[----:B0-----:R-:W2:Y:S02]  /*0cc0*/  LDG.E.64 R4, desc[UR36][R4.64] ;  /* 0x0000002404047981 */ /* 0x001ea4000c1e1b00 */
[----:B--2---:R-:W-:-:S04]  /*0cd0*/  ISETP.NE.U32.AND P0, PT, R4, RZ, PT ;  /* 0x000000ff0400720c */ /* 0x004fc80003f05070 */
[----:B------:R-:W-:-:S13]  /*0ce0*/  ISETP.NE.AND.EX P0, PT, R5, RZ, PT, P0 ;  /* 0x000000ff0500720c */ /* 0x000fda0003f05300 */
[----:B------:R-:W-:Y:S05]  /*0cf0*/  @!P0 BRA `(.L_x_7) ;  /* 0x0000000000088947 */ /* 0x000fea0003800000 */
[----:B------:R0:W5:Y:S01]  /*0d00*/  LD.E R22, desc[UR36][R4.64] ;  /* 0x0000002404167980 */ /* 0x000162000c101900 */
[----:B------:R-:W-:Y:S05]  /*0d10*/  BRA `(.L_x_8) ;  /* 0x0000000000247947 */ /* 0x000fea0003800000 */
.L_x_7:
[----:B------:R-:W-:Y:S02]  /*0d20*/  ULDC.64 UR4, c[0x0][0x588] ;  /* 0x0001620000047ab9 */ /* 0x000fe40000000a00 */
[----:B------:R-:W-:-:S04]  /*0d30*/  ISETP.NE.U32.AND P0, PT, RZ, UR4, PT ;  /* 0x00000004ff007c0c */ /* 0x000fc8000bf05070 */
[----:B------:R-:W-:-:S13]  /*0d40*/  ISETP.NE.AND.EX P0, PT, RZ, UR5, PT, P0 ;  /* 0x00000005ff007c0c */ /* 0x000fda000bf05300 */
[----:B------:R-:W-:Y:S05]  /*0d50*/  @!P0 BRA `(.L_x_9) ;  /* 0x00000000000c8947 */ /* 0x000fea0003800000 */
[----:B------:R-:W0:Y:S02]  /*0d60*/  LDC.64 R22, c[0x0][0x588] ;  /* 0x00016200ff167b82 */ /* 0x000e240000000a00 */
[----:B0-----:R1:W5:Y:S01]  /*0d70*/  LDG.E R22, desc[UR36][R22.64] ;  /* 0x0000002416167981 */ /* 0x001362000c1e1900 */
[----:B------:R-:W-:Y:S05]  /*0d80*/  BRA `(.L_x_8) ;  /* 0x0000000000087947 */ /* 0x000fea0003800000 */
.L_x_9:
[----:B------:R-:W-:Y:S02]  /*0d90*/  ULDC UR4, c[0x0][0x580] ;  /* 0x0001600000047ab9 */ /* 0x000fe40000000800 */
[----:B------:R-:W-:-:S07]  /*0da0*/  IMAD.U32 R22, RZ, RZ, UR4 ;  /* 0x00000004ff167e24 */ /* 0x000fce000f8e00ff */
.L_x_8:
[----:B------:R-:W-:Y:S02]  /*0db0*/  ULDC.64 UR4, c[0x0][0x5a0] ;  /* 0x0001680000047ab9 */ /* 0x000fe40000000a00 */
[----:B------:R-:W-:-:S04]  /*0dc0*/  ISETP.NE.U32.AND P0, PT, RZ, UR4, PT ;  /* 0x00000004ff007c0c */ /* 0x000fc8000bf05070 */
[----:B------:R-:W-:-:S13]  /*0dd0*/  ISETP.NE.AND.EX P0, PT, RZ, UR5, PT, P0 ;  /* 0x00000005ff007c0c */ /* 0x000fda000bf05300 */
[----:B------:R-:W-:Y:S05]  /*0de0*/  @!P0 BRA `(.L_x_10) ;  /* 0x00000000001c8947 */ /* 0x000fea0003800000 */
[----:B0-----:R-:W0:Y:S02]  /*0df0*/  LDC.64 R4, c[0x0][0x5a0] ;  /* 0x00016800ff047b82 */ /* 0x001e240000000a00 */
[----:B0-----:R-:W2:Y:S02]  /*0e00*/  LDG.E.64 R4, desc[UR36][R4.64] ;  /* 0x0000002404047981 */ /* 0x001ea4000c1e1b00 */
[----:B--2---:R-:W-:-:S04]  /*0e10*/  ISETP.NE.U32.AND P0, PT, R4, RZ, PT ;  /* 0x000000ff0400720c */ /* 0x004fc80003f05070 */
[----:B------:R-:W-:-:S13]  /*0e20*/  ISETP.NE.AND.EX P0, PT, R5, RZ, PT, P0 ;  /* 0x000000ff0500720c */ /* 0x000fda0003f05300 */
[----:B------:R-:W-:Y:S05]  /*0e30*/  @!P0 BRA `(.L_x_10) ;  /* 0x0000000000088947 */ /* 0x000fea0003800000 */
[----:B-1----:R0:W5:Y:S01]  /*0e40*/  LD.E R23, desc[UR36][R4.64] ;  /* 0x0000002404177980 */ /* 0x002162000c101900 */
[----:B------:R-:W-:Y:S05]  /*0e50*/  BRA `(.L_x_11) ;  /* 0x0000000000247947 */ /* 0x000fea0003800000 */
.L_x_10:
[----:B------:R-:W-:Y:S02]  /*0e60*/  ULDC.64 UR4, c[0x0][0x590] ;  /* 0x0001640000047ab9 */ /* 0x000fe40000000a00 */
[----:B------:R-:W-:-:S04]  /*0e70*/  ISETP.NE.U32.AND P0, PT, RZ, UR4, PT ;  /* 0x00000004ff007c0c */ /* 0x000fc8000bf05070 */
[----:B------:R-:W-:-:S13]  /*0e80*/  ISETP.NE.AND.EX P0, PT, RZ, UR5, PT, P0 ;  /* 0x00000005ff007c0c */ /* 0x000fda000bf05300 */
[----:B------:R-:W-:Y:S05]  /*0e90*/  @!P0 BRA `(.L_x_12) ;  /* 0x00000000000c8947 */ /* 0x000fea0003800000 */
[----:B0-----:R-:W1:Y:S02]  /*0ea0*/  LDC.64 R4, c[0x0][0x590] ;  /* 0x00016400ff047b82 */ /* 0x001e640000000a00 */
[----:B-1----:R1:W5:Y:S01]  /*0eb0*/  LDG.E R23, desc[UR36][R4.64] ;  /* 0x0000002404177981 */ /* 0x002362000c1e1900 */
[----:B------:R-:W-:Y:S05]  /*0ec0*/  BRA `(.L_x_11) ;  /* 0x0000000000087947 */ /* 0x000fea0003800000 */
.L_x_12:
[----:B------:R-:W-:Y:S02]  /*0ed0*/  ULDC UR4, c[0x0][0x584] ;  /* 0x0001610000047ab9 */ /* 0x000fe40000000800 */
[----:B-1----:R-:W-:-:S07]  /*0ee0*/  IMAD.U32 R23, RZ, RZ, UR4 ;  /* 0x00000004ff177e24 */ /* 0x002fce000f8e00ff */
.L_x_11:
[----:B------:R-:W-:-:S13]  /*0ef0*/  LOP3.LUT P0, RZ, R0, 0xff, RZ, 0xc0, !PT ;  /* 0x000000ff00ff7812 */ /* 0x000fda000780c0ff */
[----:B------:R-:W-:Y:S05]  /*0f00*/  @!P0 EXIT ;  /* 0x000000000000894d */ /* 0x000fea0003800000 */
[----:B------:R-:W-:Y:S01]  /*0f10*/  ULDC UR4, c[0x0][0x28c] ;  /* 0x0000a30000047ab9 */ /* 0x000fe20000000800 */
[----:B------:R-:W-:Y:S01]  /*0f20*/  UMOV UR38, URZ ;  /* 0x0000003f00267c82 */ /* 0x000fe20008000000 */
[----:B------:R-:W-:Y:S01]  /*0f30*/  UIADD3 UR4, UR4, 0x7f, URZ ;  /* 0x0000007f04047890 */ /* 0x000fe2000fffe03f */
[----:B------:R-:W-:-:S03]  /*0f40*/  UMOV UR39, URZ ;  /* 0x0000003f00277c82 */ /* 0x000fc60008000000 */
[----:B------:R-:W-:-:S04]  /*0f50*/  USHF.R.S32.HI UR5, URZ, 0x1f, UR4 ;  /* 0x0000001f3f057899 */ /* 0x000fc80008011404 */
[----:B------:R-:W-:-:S04]  /*0f60*/  ULEA.HI UR5, UR5, UR4, URZ, 0x7 ;  /* 0x0000000405057291 */ /* 0x000fc8000f8f383f */
[----:B------:R-:W-:-:S12]  /*0f70*/  USHF.R.S32.HI UR40, URZ, 0x7, UR5 ;  /* 0x000000073f287899 */ /* 0x000fd80008011405 */
.L_x_98:
[----:B------:R-:W-:Y:S01]  /*0f80*/  LOP3.LUT R0, R18, 0x80, RZ, 0xc0, !PT ;  /* 0x0000008012007812 */ /* 0x000fe200078ec0ff */
[----:B------:R-:W2:Y:S01]  /*0f90*/  S2UR UR7, SR_CgaCtaId ;  /* 0x00000000000779c3 */ /* 0x000ea20000008800 */
[----:B------:R-:W-:Y:S02]  /*0fa0*/  UMOV UR6, 0x400 ;  /* 0x0000040000067882 */ /* 0x000fe40000000000 */
[----:B------:R-:W-:-:S06]  /*0fb0*/  SHF.R.U32.HI R0, RZ, 0x7, R0 ;  /* 0x00000007ff007819 */ /* 0x000fcc0000011600 */
[----:B------:R-:W3:Y:S01]  /*0fc0*/  SHFL.IDX PT, R0, R0, RZ, 0x1f ;  /* 0x00001fff00007589 */ /* 0x000ee200000e0000 */
[----:B--2---:R-:W-:Y:S01]  /*0fd0*/  ULEA UR6, UR7, UR6, 0x18 ;  /* 0x0000000607067291 */ /* 0x004fe2000f8ec03f */
[----:B---3--:R-:W-:-:S13]  /*0fe0*/  R2UR UR4, R0 ;  /* 0x00000000000472ca */ /* 0x008fda00000e0000 */
[----:B------:R-:W-:-:S04]  /*0ff0*/  ULEA.HI UR5, UR4, UR4, URZ, 0x1 ;  /* 0x0000000404057291 */ /* 0x000fc8000f8f083f */
[----:B------:R-:W-:-:S04]  /*1000*/  ULOP3.LUT UR5, UR5, 0x7fffe, URZ, 0xc0, !UPT ;  /* 0x0007fffe05057892 */ /* 0x000fc8000f8ec03f */
[----:B------:R-:W-:-:S03]  /*1010*/  UIADD3 UR5, UR4, -UR5, URZ ;  /* 0x8000000504057290 */ /* 0x000fc6000fffe03f */
[----:B------:R-:W-:Y:S01]  /*1020*/  ULDC UR4, c[0x0][0x28c] ;  /* 0x0000a30000047ab9 */ /* 0x000fe20000000800 */
[----:B------:R-:W-:Y:S01]  /*1030*/  ULEA UR5, UR5, UR6, 0xd ;  /* 0x0000000605057291 */ /* 0x000fe2000f8e683f */
[----:B------:R-:W-:-:S03]  /*1040*/  ISETP.LT.AND P0, PT, RZ, UR4, PT ;  /* 0x00000004ff007c0c */ /* 0x000fc6000bf01270 */
[----:B------:R-:W-:-:S04]  /*1050*/  UIADD3 UR5, UR5, 0x180, URZ ;  /* 0x0000018005057890 */ /* 0x000fc8000fffe03f */
[----:B------:R-:W-:-:S04]  /*1060*/  USHF.R.U32.HI UR5, URZ, 0x4, UR5 ;  /* 0x000000043f057899 */ /* 0x000fc80008011605 */
[----:B------:R-:W-:Y:S02]  /*1070*/  ULOP3.LUT UR41, UR5, 0x3fff, URZ, 0xc0, !UPT ;  /* 0x00003fff05297892 */ /* 0x000fe4000f8ec03f */
[----:B0---4-:R-:W-:Y:S10]  /*1080*/  @P0 BRA `(.L_x_13) ;  /* 0x0000000000400947 */ /* 0x011ff40003800000 */
[----:B------:R-:W-:Y:S01]  /*1090*/  MOV R0, 0x0 ;  /* 0x0000000000007802 */ /* 0x000fe20000000f00 */
[----:B------:R-:W-:Y:S01]  /*10a0*/  ULDC.64 UR4, c[0x4][0x68] ;  /* 0x01001a0000047ab9 */ /* 0x000fe20000000a00 */
[----:B------:R-:W-:Y:S01]  /*10b0*/  ULDC.64 UR6, c[0x4][0x8] ;  /* 0x0100020000067ab9 */ /* 0x000fe20000000a00 */
[----:B01----:R-:W-:Y:S01]  /*10c0*/  IMAD.U32 R4, RZ, RZ, UR4 ;  /* 0x00000004ff047e24 */ /* 0x003fe2000f8e00ff */
[----:B------:R0:W1:Y:S01]  /*10d0*/  LDC.64 R14, c[0x4][R0] ;  /* 0x01000000000e7b82 */ /* 0x0000620000000a00 */
[----:B------:R-:W-:Y:S01]  /*10e0*/  IMAD.U32 R5, RZ, RZ, UR5 ;  /* 0x00000005ff057e24 */ /* 0x000fe2000f8e00ff */
[----:B------:R-:W-:Y:S01]  /*10f0*/  ULDC.64 UR4, c[0x4][0x70] ;  /* 0x01001c0000047ab9 */ /* 0x000fe20000000a00 */
[----:B------:R-:W-:Y:S02]  /*1100*/  IMAD.U32 R10, RZ, RZ, UR6 ;  /* 0x00000006ff0a7e24 */ /* 0x000fe4000f8e00ff */
[----:B------:R-:W-:Y:S02]  /*1110*/  IMAD.U32 R6, RZ, RZ, UR4 ;  /* 0x00000004ff067e24 */ /* 0x000fe4000f8e00ff */
[----:B------:R-:W-:-:S02]  /*1120*/  IMAD.U32 R7, RZ, RZ, UR5 ;  /* 0x00000005ff077e24 */ /* 0x000fc4000f8e00ff */
[----:B------:R-:W-:Y:S02]  /*1130*/  IMAD.U32 R11, RZ, RZ, UR7 ;  /* 0x00000007ff0b7e24 */ /* 0x000fe4000f8e00ff */
[----:B------:R-:W-:Y:S02]  /*1140*/  IMAD.MOV.U32 R8, RZ, RZ, 0x1e1 ;  /* 0x000001e1ff087424 */ /* 0x000fe400078e00ff */
[----:B------:R-:W-:Y:S02]  /*1150*/  IMAD.MOV.U32 R12, RZ, RZ, 0x1 ;  /* 0x00000001ff0c7424 */ /* 0x000fe400078e00ff */
[----:B0-----:R-:W-:-:S07]  /*1160*/  IMAD.MOV.U32 R13, RZ, RZ, RZ ;  /* 0x000000ffff0d7224 */ /* 0x001fce00078e00ff */
[----:B------:R-:W-:-:S07]  /*1170*/  LEPC R20, `(.L_x_13) ;  /* 0x000000001014794e */ /* 0x000fce0000000000 */
[----:B-1---5:R-:W-:Y:S05]  /*1180*/  CALL.ABS.NOINC R14 ;  /* 0x000000000e007343 */ /* 0x022fea0003c00000 */
.L_x_13:
[----:B------:R-:W-:-:S04]  /*1190*/  LOP3.LUT R0, R19, 0x1, RZ, 0xfc, !PT ;  /* 0x0000000113007812 */ /* 0x000fc800078efcff */
[----:B------:R-:W-:-:S13]  /*11a0*/  ISETP.NE.AND P0, PT, R0, 0x3, PT ;  /* 0x000000030000780c */ /* 0x000fda0003f05270 */
[----:B------:R-:W-:Y:S05]  /*11b0*/  @!P0 BRA `(.L_x_14) ;  /* 0x0000000000048947 */ /* 0x000fea0003800000 */
[----:B------:R-:W-:Y:S01]  /*11c0*/  BPT.TRAP 0x1 ;  /* 0x000000040000795c */ /* 0x000fe20000300000 */
.L_x_14:
[----:B------:R-:W2:Y:S01]  /*11d0*/  S2UR UR5, SR_CgaCtaId ;  /* 0x00000000000579c3 */ /* 0x000ea20000008800 */
[----:B------:R-:W-:Y:S01]  /*11e0*/  UMOV UR4, 0x400 ;  /* 0x0000040000047882 */ /* 0x000fe20000000000 */
[----:B------:R-:W-:Y:S02]  /*11f0*/  IMAD.U32 R0, RZ, RZ, UR38 ;  /* 0x00000026ff007e24 */ /* 0x000fe4000f8e00ff */
[----:B------:R-:W-:-:S03]  /*1200*/  IMAD.U32 R3, RZ, RZ, UR39 ;  /* 0x00000027ff037e24 */ /* 0x000fc6000f8e00ff */
[----:B------:R-:W-:Y:S01]  /*1210*/  SHF.L.U32 R0, R0, 0x1f, RZ ;  /* 0x0000001f00007819 */ /* 0x000fe200000006ff */
[----:B--2---:R-:W-:-:S06]  /*1220*/  ULEA UR4, UR5, UR4, 0x18 ;  /* 0x0000000405047291 */ /* 0x004fcc000f8ec03f */
[----:B------:R-:W-:-:S04]  /*1230*/  IMAD.U32 R6, RZ, RZ, UR4 ;  /* 0x00000004ff067e24 */ /* 0x000fc8000f8e00ff */
[----:B------:R-:W-:-:S04]  /*1240*/  IMAD R3, R3, 0x8, R6 ;  /* 0x0000000803037824 */ /* 0x000fc800078e0206 */
[----:B------:R2:W3:Y:S01]  /*1250*/  SYNCS.PHASECHK.TRANS64.TRYWAIT P1, [R3+URZ], R0 ;  /* 0x00000000030075a7 */ /* 0x0004e2000802017f */
[----:B------:R-:W-:Y:S05]  /*1260*/  @!P0 BRA `(.L_x_15) ;  /* 0x0000000000048947 */ /* 0x000fea0003800000 */
[----:B------:R-:W-:Y:S01]  /*1270*/  BPT.TRAP 0x1 ;  /* 0x000000040000795c */ /* 0x000fe20000300000 */
.L_x_15:
[----:B---3--:R-:W-:Y:S05]  /*1280*/  @P1 BRA `(.L_x_16) ;  /* 0x0000000000081947 */ /* 0x008fea0003800000 */
[----:B------:R-:W3:Y:S02]  /*1290*/  SYNCS.PHASECHK.TRANS64.TRYWAIT P1, [R3+URZ], R0 ;  /* 0x00000000030075a7 */ /* 0x000ee4000802017f */
[----:B---3--:R-:W-:Y:S05]  /*12a0*/  @!P1 BRA `(.L_x_17) ;  /* 0x00000044008c9947 */ /* 0x008fea0003800000 */
.L_x_16:
[----:B------:R-:W-:-:S04]  /*12b0*/  UISETP.LT.AND UP0, UPT, UR40, 0x1, UPT ;  /* 0x000000012800788c */ /* 0x000fc8000bf01270 */
[----:B------:R-:W-:-:S06]  /*12c0*/  USEL UR4, UR40, 0x1, UP0 ;  /* 0x0000000128047887 */ /* 0x000fcc0008000000 */
[----:B--23--:R-:W-:Y:S01]  /*12d0*/  IMAD.U32 R0, RZ, RZ, UR4 ;  /* 0x00000004ff007e24 */ /* 0x00cfe2000f8e00ff */
[----:B------:R-:W-:Y:S05]  /*12e0*/  WARPSYNC.ALL ;  /* 0x0000000000007948 */ /* 0x000fea0003800000 */
[----:B------:R-:W-:-:S04]  /*12f0*/  IADD3 R0, -R0, UR40, RZ ;  /* 0x0000002800007c10 */ /* 0x000fc8000fffe1ff */
[----:B------:R-:W-:Y:S02]  /*1300*/  ISETP.GE.AND P1, PT, R0, 0x1, PT ;  /* 0x000000010000780c */ /* 0x000fe40003f26270 */
[----:B------:R-:W-:Y:S01]  /*1310*/  R2UR UR4, R6 ;  /* 0x00000000060472ca */ /* 0x000fe200000e0000 */
[----:B------:R-:W-:Y:S01]  /*1320*/  WARPGROUP.ARRIVE ;  /* 0x00000000000079c5 */ /* 0x000fe20000000000 */
[----:B------:R-:W-:Y:S01]  /*1330*/  UMOV UR9, 0x40000040 ;  /* 0x4000004000097882 */ /* 0x000fe20000000000 */
[----:B------:R-:W-:-:S10]  /*1340*/  UMOV UR11, 0x40000040 ;  /* 0x40000040000b7882 */ /* 0x000fd40000000000 */
[----:B------:R-:W-:-:S04]  /*1350*/  UIADD3 UR4, UR4, 0x1c180, URZ ;  /* 0x0001c18004047890 */ /* 0x000fc8000fffe03f */
[----:B------:R-:W-:-:S04]  /*1360*/  USHF.R.U32.HI UR4, URZ, 0x4, UR4 ;  /* 0x000000043f047899 */ /* 0x000fc80008011604 */
[----:B------:R-:W-:Y:S02]  /*1370*/  ULOP3.LUT UR5, UR4, 0x3fff, URZ, 0xc0, !UPT ;  /* 0x00003fff04057892 */ /* 0x000fe4000f8ec03f */
[----:B------:R-:W-:Y:S02]  /*1380*/  ULOP3.LUT UR4, UR41, 0x10000, URZ, 0xfc, !UPT ;  /* 0x0001000029047892 */ /* 0x000fe4000f8efc3f */
[----:B------:R-:W-:Y:S02]  /*1390*/  ULOP3.LUT UR5, UR5, 0x10000, URZ, 0xfc, !UPT ;  /* 0x0001000005057892 */ /* 0x000fe4000f8efc3f */
[----:B------:R-:W-:Y:S02]  /*13a0*/  ULEA UR6, UR39, UR4, 0xa ;  /* 0x0000000427067291 */ /* 0x000fe4000f8e503f */
[----:B------:R-:W-:-:S05]  /*13b0*/  ULEA UR7, UR39, UR5, 0x9 ;  /* 0x0000000527077291 */ /* 0x000fca000f8e483f */
[----:B------:R-:W-:Y:S02]  /*13c0*/  UMOV UR8, UR6 ;  /* 0x0000000600087c82 */ /* 0x000fe40008000000 */
[----:B------:R-:W-:Y:S02]  /*13d0*/  UMOV UR10, UR7 ;  /* 0x00000007000a7c82 */ /* 0x000fe40008000000 */
[----:B------:R-:W-:Y:S01]  /*13e0*/  IGMMA.64x64x32.S8.S8 R24, gdesc[UR8], RZ, !UPT, gsb0 ;  /* 0x01e00000081879f1 */ /* 0x000fe2000c0410ff */
[----:B------:R-:W-:Y:S02]  /*13f0*/  UIADD3 UR8, UR6, 0x2, URZ ;  /* 0x0000000206087890 */ /* 0x000fe4000fffe03f */
[----:B------:R-:W-:Y:S01]  /*1400*/  UIADD3 UR10, UR7, 0x2, URZ ;  /* 0x00000002070a7890 */ /* 0x000fe2000fffe03f */
[----:B------:R-:W-:Y:S01]  /*1410*/  UMOV UR9, 0x40000040 ;  /* 0x4000004000097882 */ /* 0x000fe20000000000 */
[----:B------:R-:W-:Y:S01]  /*1420*/  UMOV UR11, 0x40000040 ;  /* 0x40000040000b7882 */ /* 0x000fe20000000000 */
[----:B------:R-:W-:-:S02]  /*1430*/  WARPGROUP.DEPBAR.LE gsb0, 0x0 ;  /* 0x00008000000079c5 */ /* 0x000fc40000010000 */
[----:B------:R-:W-:-:S06]  /*1440*/  WARPGROUP.ARRIVE ;  /* 0x00000000000079c5 */ /* 0x000fcc0000000000 */
[----:B------:R-:W-:Y:S01]  /*1450*/  IGMMA.64x64x32.S8.S8 R24, gdesc[UR8], R24, gsb0 ;  /* 0x01e00000081879f1 */ /* 0x000fe20008041018 */
[----:B------:R-:W-:Y:S02]  /*1460*/  UIADD3 UR8, UR6, 0x4, URZ ;  /* 0x0000000406087890 */ /* 0x000fe4000fffe03f */
[----:B------:R-:W-:Y:S01]  /*1470*/  UIADD3 UR10, UR7, 0x4, URZ ;  /* 0x00000004070a7890 */ /* 0x000fe2000fffe03f */
[----:B------:R-:W-:Y:S01]  /*1480*/  UMOV UR9, 0x40000040 ;  /* 0x4000004000097882 */ /* 0x000fe20000000000 */
[----:B------:R-:W-:Y:S01]  /*1490*/  UMOV UR11, 0x40000040 ;  /* 0x40000040000b7882 */ /* 0x000fe20000000000 */
[----:B------:R-:W-:Y:S02]  /*14a0*/  WARPGROUP.DEPBAR.LE gsb0, 0x0 ;  /* 0x00008000000079c5 */ /* 0x000fe40000010000 */
        /* <DEDUP_REMOVED lines=8> */
[----:B------:R-:W-:Y:S03]  /*1530*/  IGMMA.64x64x32.S8.S8 R24, gdesc[UR8], R24, gsb0 ;  /* 0x01e00000081879f1 */ /* 0x000fe60008041018 */
[----:B------:R-:W-:Y:S02]  /*1540*/  WARPGROUP.DEPBAR.LE gsb0, 0x0 ;  /* 0x00008000000079c5 */ /* 0x000fe40000010000 */
[----:B------:R-:W-:Y:S05]  /*1550*/  @!P1 BRA `(.L_x_18) ;  /* 0x0000000400209947 */ /* 0x000fea0003800000 */
[----:B------:R-:W-:Y:S02]  /*1560*/  UIADD3 UR6, UR39, 0x1, URZ ;  /* 0x0000000127067890 */ /* 0x000fe4000fffe03f */
[----:B------:R-:W-:Y:S02]  /*1570*/  IMAD.U32 R3, RZ, RZ, UR39 ;  /* 0x00000027ff037e24 */ /* 0x000fe4000f8e00ff */
[----:B------:R-:W-:-:S04]  /*1580*/  UISETP.NE.AND UP0, UPT, UR6, 0x7, UPT ;  /* 0x000000070600788c */ /* 0x000fc8000bf05270 */
[----:B------:R-:W-:Y:S02]  /*1590*/  USEL UR7, URZ, 0x1, UP0 ;  /* 0x000000013f077887 */ /* 0x000fe40008000000 */
[----:B------:R-:W-:Y:S02]  /*15a0*/  USEL UR6, UR6, URZ, UP0 ;  /* 0x0000003f06067287 */ /* 0x000fe40008000000 */
[----:B------:R-:W-:-:S06]  /*15b0*/  ULOP3.LUT UR7, UR38, UR7, URZ, 0x3c, !UPT ;  /* 0x0000000726077292 */ /* 0x000fcc000f8e3c3f */
[----:B------:R-:W-:-:S07]  /*15c0*/  IMAD.U32 R7, RZ, RZ, UR7 ;  /* 0x00000007ff077e24 */ /* 0x000fce000f8e00ff */
.L_x_25:
[----:B------:R-:W-:Y:S05]  /*15d0*/  @!P0 BRA `(.L_x_19) ;  /* 0x0000000000048947 */ /* 0x000fea0003800000 */
[----:B------:R-:W-:Y:S01]  /*15e0*/  BPT.TRAP 0x1 ;  /* 0x000000040000795c */ /* 0x000fe20000300000 */
.L_x_19:
[----:B------:R-:W2:Y:S01]  /*15f0*/  S2UR UR8, SR_CgaCtaId ;  /* 0x00000000000879c3 */ /* 0x000ea20000008800 */
[----:B------:R-:W-:Y:S01]  /*1600*/  UMOV UR7, 0x400 ;  /* 0x0000040000077882 */ /* 0x000fe20000000000 */
[----:B01----:R-:W-:Y:S01]  /*1610*/  IMAD.U32 R5, RZ, RZ, UR6 ;  /* 0x00000006ff057e24 */ /* 0x003fe2000f8e00ff */
[----:B------:R-:W-:Y:S01]  /*1620*/  SHF.L.U32 R4, R7, 0x1f, RZ ;  /* 0x0000001f07047819 */ /* 0x000fe200000006ff */
[----:B--2---:R-:W-:-:S06]  /*1630*/  ULEA UR7, UR8, UR7, 0x18 ;  /* 0x0000000708077291 */ /* 0x004fcc000f8ec03f */
[----:B------:R-:W-:-:S04]  /*1640*/  IMAD.U32 R6, RZ, RZ, UR7 ;  /* 0x00000007ff067e24 */ /* 0x000fc8000f8e00ff */
[----:B------:R-:W-:-:S04]  /*1650*/  IMAD R5, R5, 0x8, R6 ;  /* 0x0000000805057824 */ /* 0x000fc800078e0206 */
[----:B------:R0:W1:Y:S01]  /*1660*/  SYNCS.PHASECHK.TRANS64.TRYWAIT P1, [R5+URZ], R4 ;  /* 0x00000004050075a7 */ /* 0x000062000802017f */
[----:B------:R-:W-:Y:S05]  /*1670*/  @!P0 BRA `(.L_x_20) ;  /* 0x0000000000048947 */ /* 0x000fea0003800000 */
[----:B------:R-:W-:Y:S01]  /*1680*/  BPT.TRAP 0x1 ;  /* 0x000000040000795c */ /* 0x000fe20000300000 */
.L_x_20:
[----:B-1----:R-:W-:Y:S05]  /*1690*/  @P1 BRA `(.L_x_21) ;  /* 0x0000000000081947 */ /* 0x002fea0003800000 */
[----:B------:R-:W1:Y:S02]  /*16a0*/  SYNCS.PHASECHK.TRANS64.TRYWAIT P1, [R5+URZ], R4 ;  /* 0x00000004050075a7 */ /* 0x000e64000802017f */
[----:B-1----:R-:W-:Y:S05]  /*16b0*/  @!P1 BRA `(.L_x_22) ;  /* 0x00000040009c9947 */ /* 0x002fea0003800000 */
.L_x_21:
[----:B------:R-:W-:Y:S01]  /*16c0*/  ULEA UR7, UR6, UR4, 0xa ;  /* 0x0000000406077291 */ /* 0x000fe2000f8e503f */
[----:B------:R-:W-:Y:S01]  /*16d0*/  WARPGROUP.ARRIVE ;  /* 0x00000000000079c5 */ /* 0x000fe20000000000 */
[----:B------:R-:W-:Y:S01]  /*16e0*/  ULEA UR12, UR6, UR5, 0x9 ;  /* 0x00000005060c7291 */ /* 0x000fe2000f8e483f */
[----:B------:R-:W-:Y:S01]  /*16f0*/  UMOV UR9, 0x40000040 ;  /* 0x4000004000097882 */ /* 0x000fe20000000000 */
[----:B------:R-:W-:-:S03]  /*1700*/  UMOV UR11, 0x40000040 ;  /* 0x40000040000b7882 */ /* 0x000fc60000000000 */
[----:B------:R-:W-:Y:S02]  /*1710*/  UMOV UR8, UR7 ;  /* 0x0000000700087c82 */ /* 0x000fe40008000000 */
[----:B------:R-:W-:Y:S02]  /*1720*/  UMOV UR10, UR12 ;  /* 0x0000000c000a7c82 */ /* 0x000fe40008000000 */
[----:B------:R-:W-:Y:S01]  /*1730*/  IGMMA.64x64x32.S8.S8 R24, gdesc[UR8], R24, gsb0 ;  /* 0x01e00000081879f1 */ /* 0x000fe20008041018 */
        /* <DEDUP_REMOVED lines=23> */
[----:B------:R-:W-:Y:S01]  /*18b0*/  BPT.TRAP 0x1 ;  /* 0x000000040000795c */ /* 0x000fe20000300000 */
.L_x_23:
[----:B01----:R-:W-:Y:S01]  /*18c0*/  IMAD R4, R3, 0x8, R6 ;  /* 0x0000000803047824 */ /* 0x003fe200078e0206 */
[----:B------:R-:W-:-:S03]  /*18d0*/  ISETP.GT.U32.AND P1, PT, R19, 0x1, PT ;  /* 0x000000011300780c */ /* 0x000fc60003f24070 */
[----:B------:R-:W-:-:S05]  /*18e0*/  VIADD R4, R4, 0x38 ;  /* 0x0000003804047836 */ /* 0x000fca0000000000 */
[----:B------:R-:W-:-:S04]  /*18f0*/  PRMT R4, RZ, 0x654, R4 ;  /* 0x00000654ff047816 */ /* 0x000fc80000000004 */
[----:B------:R0:W-:Y:S01]  /*1900*/  SYNCS.ARRIVE.TRANS64.RED.A1T0 RZ, [R4+URZ], RZ ;  /* 0x000000ff04ff79a7 */ /* 0x0001e2000810043f */
[----:B------:R-:W-:Y:S05]  /*1910*/  @P1 BRA `(.L_x_24) ;  /* 0x0000000000041947 */ /* 0x000fea0003800000 */
[----:B------:R-:W-:Y:S01]  /*1920*/  BPT.TRAP 0x1 ;  /* 0x000000040000795c */ /* 0x000fe20000300000 */
.L_x_24:
[----:B------:R-:W-:Y:S01]  /*1930*/  UIADD3 UR6, UR6, 0x1, URZ ;  /* 0x0000000106067890 */ /* 0x000fe2000fffe03f */
[C---:B------:R-:W-:Y:S01]  /*1940*/  ISETP.GT.AND P2, PT, R0.reuse, 0x1, PT ;  /* 0x000000010000780c */ /* 0x040fe20003f44270 */
[----:B------:R-:W-:Y:S02]  /*1950*/  VIADD R3, R3, 0x1 ;  /* 0x0000000103037836 */ /* 0x000fe40000000000 */
[----:B------:R-:W-:Y:S01]  /*1960*/  UISETP.NE.AND UP0, UPT, UR6, 0x7, UPT ;  /* 0x000000070600788c */ /* 0x000fe2000bf05270 */
[----:B------:R-:W-:Y:S02]  /*1970*/  VIADD R0, R0, 0xffffffff ;  /* 0xffffffff00007836 */ /* 0x000fe40000000000 */
[C---:B------:R-:W-:Y:S01]  /*1980*/  ISETP.NE.AND P1, PT, R3.reuse, 0x7, PT ;  /* 0x000000070300780c */ /* 0x040fe20003f25270 */
[----:B------:R-:W-:Y:S02]  /*1990*/  USEL UR7, URZ, 0x1, UP0 ;  /* 0x000000013f077887 */ /* 0x000fe40008000000 */
[----:B------:R-:W-:Y:S01]  /*19a0*/  USEL UR6, UR6, URZ, UP0 ;  /* 0x0000003f06067287 */ /* 0x000fe20008000000 */
[----:B------:R-:W-:-:S03]  /*19b0*/  SEL R3, R3, RZ, P1 ;  /* 0x000000ff03037207 */ /* 0x000fc60000800000 */
[----:B------:R-:W-:Y:S01]  /*19c0*/  LOP3.LUT R7, R7, UR7, RZ, 0x3c, !PT ;  /* 0x0000000707077c12 */ /* 0x000fe2000f8e3cff */
[----:B------:R-:W-:Y:S07]  /*19d0*/  @P2 BRA `(.L_x_25) ;  /* 0xfffffff800fc2947 */ /* 0x000fee000383ffff */
.L_x_18:
[----:B------:R-:W2:Y:S02]  /*19e0*/  LDC R0, c[0x0][0x28c] ;  /* 0x0000a300ff007b82 */ /* 0x000ea40000000800 */
[----:B--2---:R-:W-:-:S13]  /*19f0*/  ISETP.GE.AND P1, PT, R0, 0x1, PT ;  /* 0x000000010000780c */ /* 0x004fda0003f26270 */
[----:B------:R-:W-:Y:S05]  /*1a00*/  @!P1 BRA `(.L_x_26) ;  /* 0x0000000000489947 */ /* 0x000fea0003800000 */
[----:B------:R-:W-:Y:S05]  /*1a10*/  @!P0 BRA `(.L_x_27) ;  /* 0x0000000000048947 */ /* 0x000fea0003800000 */
[----:B------:R-:W-:Y:S01]  /*1a20*/  BPT.TRAP 0x1 ;  /* 0x000000040000795c */ /* 0x000fe20000300000 */
.L_x_27:
[----:B------:R-:W-:Y:S01]  /*1a30*/  UISETP.LT.AND UP0, UPT, UR40, 0x1, UPT ;  /* 0x000000012800788c */ /* 0x000fe2000bf01270 */
[----:B------:R-:W-:-:S03]  /*1a40*/  ISETP.GT.U32.AND P0, PT, R19, 0x1, PT ;  /* 0x000000011300780c */ /* 0x000fc60003f04070 */
[----:B------:R-:W-:-:S04]  /*1a50*/  USEL UR6, UR40, 0x1, UP0 ;  /* 0x0000000128067887 */ /* 0x000fc80008000000 */
[----:B------:R-:W-:-:S04]  /*1a60*/  UIADD3 UR6, UR39, UR40, -UR6 ;  /* 0x0000002827067290 */ /* 0x000fc8000fffe806 */
[----:B------:R-:W-:-:S04]  /*1a70*/  UIMAD.WIDE.U32 UR4, UR6, 0x24924925, URZ ;  /* 0x24924925060478a5 */ /* 0x000fc8000f8e003f */
[----:B------:R-:W-:-:S04]  /*1a80*/  UIADD3 UR4, UR6, -UR5, URZ ;  /* 0x8000000506047290 */ /* 0x000fc8000fffe03f */
[----:B------:R-:W-:-:S04]  /*1a90*/  ULEA.HI UR4, UR4, UR5, URZ, 0x1f ;  /* 0x0000000504047291 */ /* 0x000fc8000f8ff83f */
[----:B------:R-:W-:-:S04]  /*1aa0*/  USHF.R.U32.HI UR4, URZ, 0x2, UR4 ;  /* 0x000000023f047899 */ /* 0x000fc80008011604 */
[----:B------:R-:W-:-:S06]  /*1ab0*/  UIMAD UR4, UR4, -0x7, UR6 ;  /* 0xfffffff9040478a4 */ /* 0x000fcc000f8e0206 */
[----:B------:R-:W-:-:S04]  /*1ac0*/  IMAD.U32 R3, RZ, RZ, UR4 ;  /* 0x00000004ff037e24 */ /* 0x000fc8000f8e00ff */
[----:B------:R-:W-:-:S04]  /*1ad0*/  IMAD R0, R3, 0x8, R6 ;  /* 0x0000000803007824 */ /* 0x000fc800078e0206 */
[----:B------:R-:W-:-:S05]  /*1ae0*/  VIADD R0, R0, 0x38 ;  /* 0x0000003800007836 */ /* 0x000fca0000000000 */
[----:B------:R-:W-:-:S04]  /*1af0*/  PRMT R0, RZ, 0x654, R0 ;  /* 0x00000654ff007816 */ /* 0x000fc80000000000 */
[----:B------:R2:W-:Y:S01]  /*1b00*/  SYNCS.ARRIVE.TRANS64.RED.A1T0 RZ, [R0+URZ], RZ ;  /* 0x000000ff00ff79a7 */ /* 0x0005e2000810043f */
[----:B------:R-:W-:Y:S05]  /*1b10*/  @P0 BRA `(.L_x_26) ;  /* 0x0000000000040947 */ /* 0x000fea0003800000 */
[----:B------:R-:W-:Y:S01]  /*1b20*/  BPT.TRAP 0x1 ;  /* 0x000000040000795c */ /* 0x000fe20000300000 */
.L_x_26:
[----:B------:R-:W3:Y:S01]  /*1b30*/  LDC R8, c[0x0][0x288] ;  /* 0x0000a200ff087b82 */ /* 0x000ee20000000800 */
[--C-:B--2---:R-:W-:Y:S01]  /*1b40*/  SHF.R.U32.HI R0, RZ, 0x2, R18.reuse ;  /* 0x00000002ff007819 */ /* 0x104fe20000011612 */
[----:B------:R-:W-:Y:S01]  /*1b50*/  IMAD.SHL.U32 R7, R58, 0x40, RZ ;  /* 0x000000403a077824 */ /* 0x000fe200078e00ff */
[----:B01----:R-:W-:Y:S01]  /*1b60*/  LOP3.LUT R4, R18, 0x60, RZ, 0xc0, !PT ;  /* 0x0000006012047812 */ /* 0x003fe200078ec0ff */
[----:B------:R-:W-:Y:S01]  /*1b70*/  UIADD3 UR39, UR40, UR39, URZ ;  /* 0x0000002728277290 */ /* 0x000fe2000fffe03f */
[----:B------:R-:W-:Y:S01]  /*1b80*/  SHF.R.U32.HI R5, RZ, 0x7, R18 ;  /* 0x00000007ff057819 */ /* 0x000fe20000011612 */
[----:B------:R-:W-:Y:S01]  /*1b90*/  IMAD.SHL.U32 R13, R57, 0x80, RZ ;  /* 0x00000080390d7824 */ /* 0x000fe200078e00ff */
[----:B------:R-:W-:Y:S01]  /*1ba0*/  LOP3.LUT R3, R0, 0x7, RZ, 0xc0, !PT ;  /* 0x0000000700037812 */ /* 0x000fe200078ec0ff */
[----:B------:R-:W-:Y:S01]  /*1bb0*/  UISETP.GT.U32.AND UP0, UPT, UR39, 0x6, UPT ;  /* 0x000000062700788c */ /* 0x000fe2000bf04070 */
[----:B------:R-:W-:Y:S01]  /*1bc0*/  SHF.R.U32.HI R6, RZ, 0x1, R4 ;  /* 0x00000001ff067819 */ /* 0x000fe20000011604 */
[----:B------:R-:W-:Y:S01]  /*1bd0*/  UIMAD.WIDE.U32 UR4, UR39, 0x24924925, URZ ;  /* 0x24924925270478a5 */ /* 0x000fe2000f8e003f */
[----:B------:R-:W-:Y:S01]  /*1be0*/  LOP3.LUT R0, R5, 0x1, RZ, 0xc0, !PT ;  /* 0x0000000105007812 */ /* 0x000fe200078ec0ff */
[----:B------:R-:W-:Y:S01]  /*1bf0*/  ULDC UR7, c[0x0][0x284] ;  /* 0x0000a10000077ab9 */ /* 0x000fe20000000800 */
[----:B------:R-:W-:Y:S01]  /*1c00*/  IADD3 R5, RZ, -R6, -R3 ;  /* 0x80000006ff057210 */ /* 0x000fe20007ffe803 */
[----:B------:R-:W-:Y:S01]  /*1c10*/  UISETP.LT.U32.AND UP0, UPT, UR40, 0x7, UP0 ;  /* 0x000000072800788c */ /* 0x000fe20008701070 */
[----:B------:R-:W-:Y:S01]  /*1c20*/  SHF.R.S32.HI R14, RZ, 0x1f, R59 ;  /* 0x0000001fff0e7819 */ /* 0x000fe2000001143b */
[C---:B------:R-:W-:Y:S01]  /*1c30*/  IMAD.SHL.U32 R4, R0.reuse, 0x40, RZ ;  /* 0x0000004000047824 */ /* 0x040fe200078e00ff */
[----:B------:R-:W-:Y:S01]  /*1c40*/  UIADD3 UR4, UR39, -UR5, URZ ;  /* 0x8000000527047290 */ /* 0x000fe2000fffe03f */
[----:B------:R-:W-:Y:S01]  /*1c50*/  IMAD R12, R0, -0x40, R5 ;  /* 0xffffffc0000c7824 */ /* 0x000fe200078e0205 */
[----:B------:R-:W-:Y:S01]  /*1c60*/  LOP3.LUT R0, R18, 0x3, RZ, 0xc0, !PT ;  /* 0x0000000312007812 */ /* 0x000fe200078ec0ff */
[----:B------:R-:W-:Y:S01]  /*1c70*/  UISETP.GE.U32.AND UP1, UPT, UR40, 0x7, UPT ;  /* 0x000000072800788c */ /* 0x000fe2000bf26070 */
[----:B------:R-:W-:Y:S01]  /*1c80*/  LOP3.LUT R3, R4, 0x40, R3, 0xe2, !PT ;  /* 0x0000004004037812 */ /* 0x000fe200078ee203 */
[----:B------:R-:W-:Y:S01]  /*1c90*/  ULDC.64 UR8, c[0x0][0x5d0] ;  /* 0x0001740000087ab9 */ /* 0x000fe20000000a00 */
[----:B------:R-:W-:Y:S01]  /*1ca0*/  USEL UR6, URZ, 0x1, !UP0 ;  /* 0x000000013f067887 */ /* 0x000fe2000c000000 */
[----:B---3--:R-:W-:Y:S01]  /*1cb0*/  IMAD R0, R0, -0x2, R8 ;  /* 0xfffffffe00007824 */ /* 0x008fe200078e0208 */
[----:B------:R-:W-:Y:S01]  /*1cc0*/  ISETP.GE.AND P0, PT, R7, R8, PT ;  /* 0x000000080700720c */ /* 0x000fe20003f06270 */
[----:B------:R-:W-:Y:S01]  /*1cd0*/  IMAD.SHL.U32 R8, R18, 0x2, RZ ;  /* 0x0000000212087824 */ /* 0x000fe200078e00ff */
[----:B------:R-:W-:Y:S01]  /*1ce0*/  ULEA.HI UR4, UR4, UR5, URZ, 0x1f ;  /* 0x0000000504047291 */ /* 0x000fe2000f8ff83f */
[----:B------:R-:W-:Y:S01]  /*1cf0*/  IMAD R4, R14, UR8, RZ ;  /* 0x000000080e047c24 */ /* 0x000fe2000f8e02ff */
[----:B------:R-:W-:Y:S01]  /*1d00*/  ISETP.GE.OR P0, PT, R13, UR7, P0 ;  /* 0x000000070d007c0c */ /* 0x000fe20008706670 */
[----:B------:R-:W-:Y:S01]  /*1d10*/  ULOP3.LUT UR38, UR38, UR6, URZ, 0x3c, !UPT ;  /* 0x0000000626267292 */ /* 0x000fe2000f8e3c3f */
[----:B------:R-:W-:Y:S01]  /*1d20*/  LOP3.LUT R8, R7, 0x6, R8, 0xf8, !PT ;  /* 0x0000000607087812 */ /* 0x000fe200078ef808 */
[----:B------:R-:W-:Y:S01]  /*1d30*/  USHF.R.U32.HI UR4, URZ, 0x2, UR4 ;  /* 0x000000023f047899 */ /* 0x000fe20008011604 */
[----:B------:R-:W-:Y:S01]  /*1d40*/  IMAD.WIDE R10, R57, 0x80, RZ ;  /* 0x00000080390a7825 */ /* 0x000fe200078e02ff */
[----:B------:R-:W-:-:S02]  /*1d50*/  IADD3 R20, -R13, UR7, R12 ;  /* 0x000000070d147c10 */ /* 0x000fc4000fffe10c */
[----:B------:R-:W-:Y:S01]  /*1d60*/  SHF.R.S32.HI R9, RZ, 0x1f, R8 ;  /* 0x0000001fff097819 */ /* 0x000fe20000011408 */
[C---:B------:R-:W-:Y:S01]  /*1d70*/  IMAD R15, R59.reuse, UR9, R4 ;  /* 0x000000093b0f7c24 */ /* 0x040fe2000f8e0204 */
[----:B------:R-:W-:Y:S01]  /*1d80*/  @UP1 ULOP3.LUT UR38, UR38, 0x1, UR4, 0x78, !UPT ;  /* 0x0000000126261892 */ /* 0x000fe2000f8e7804 */
[----:B------:R-:W-:Y:S01]  /*1d90*/  LOP3.LUT R65, R10, R3, R6, 0xfe, !PT ;  /* 0x000000030a417212 */ /* 0x000fe200078efe06 */
[----:B------:R-:W-:Y:S01]  /*1da0*/  UIMAD UR39, UR4, -0x7, UR39 ;  /* 0xfffffff9042778a4 */ /* 0x000fe2000f8e0227 */
[----:B------:R-:W-:-:S04]  /*1db0*/  IMAD.WIDE.U32 R4, R59, UR8, R8 ;  /* 0x000000083b047c25 */ /* 0x000fc8000f8e0008 */
[----:B------:R-:W-:Y:S02]  /*1dc0*/  IMAD.IADD R5, R5, 0x1, R15 ;  /* 0x0000000105057824 */ /* 0x000fe400078e020f */
[----:B------:R-:W-:Y:S02]  /*1dd0*/  IMAD.IADD R58, R0, 0x1, -R7 ;  /* 0x00000001003a7824 */ /* 0x000fe400078e0a07 */
[----:B------:R-:W-:Y:S01]  /*1de0*/  IMAD.MOV.U32 R57, RZ, RZ, -0x1 ;  /* 0xffffffffff397424 */ /* 0x000fe200078e00ff */
[----:B------:R-:W-:Y:S06]  /*1df0*/  @P0 BRA `(.L_x_28) ;  /* 0x0000001c00100947 */ /* 0x000fec0003800000 */
[----:B------:R-:W0:Y:S01]  /*1e00*/  LDC.64 R12, c[0x0][0x5c8] ;  /* 0x00017200ff0c7b82 */ /* 0x000e220000000a00 */
[----:B------:R-:W-:Y:S01]  /*1e10*/  ULDC.64 UR4, c[0x0][0x5c0] ;  /* 0x0001700000047ab9 */ /* 0x000fe20000000a00 */
[----:B------:R-:W-:Y:S01]  /*1e20*/  BSSY B0, `(.L_x_28) ;  /* 0x00001c1000007945 */ /* 0x000fe20003800000 */
[-C--:B0-----:R-:W-:Y:S02]  /*1e30*/  IMAD R0, R11, R12.reuse, RZ ;  /* 0x0000000c0b007224 */ /* 0x081fe400078e02ff */
[----:B------:R-:W-:-:S04]  /*1e40*/  IMAD.WIDE.U32 R4, R65, R12, R4 ;  /* 0x0000000c41047225 */ /* 0x000fc800078e0004 */
[----:B------:R-:W-:Y:S01]  /*1e50*/  IMAD R3, R65, R13, R0 ;  /* 0x0000000d41037224 */ /* 0x000fe200078e0200 */
[----:B------:R-:W-:-:S03]  /*1e60*/  IADD3 R6, P0, R4, UR4, RZ ;  /* 0x0000000404067c10 */ /* 0x000fc6000ff1e0ff */
[----:B------:R-:W-:Y:S01]  /*1e70*/  IMAD.IADD R3, R5, 0x1, R3 ;  /* 0x0000000105037824 */ /* 0x000fe200078e0203 */
[----:B------:R-:W-:-:S04]  /*1e80*/  LEA R4, P1, R12, R6, 0x3 ;  /* 0x000000060c047211 */ /* 0x000fc800078218ff */
[----:B------:R-:W-:Y:S02]  /*1e90*/  IADD3.X R7, R3, UR5, RZ, P0, !PT ;  /* 0x0000000503077c10 */ /* 0x000fe400087fe4ff */
[----:B-----5:R-:W-:Y:S02]  /*1ea0*/  ISETP.NE.AND P0, PT, R23, RZ, PT ;  /* 0x000000ff1700720c */ /* 0x020fe40003f05270 */
[----:B------:R-:W-:-:S11]  /*1eb0*/  LEA.HI.X R5, R12, R7, R13, 0x3, P1 ;  /* 0x000000070c057211 */ /* 0x000fd600008f1c0d */
[----:B------:R-:W-:Y:S05]  /*1ec0*/  @!P0 BRA `(.L_x_29) ;  /* 0x0000001400188947 */ /* 0x000fea0003800000 */
[----:B------:R-:W0:Y:S01]  /*1ed0*/  LDC.64 R60, c[0x0][0x5b0] ;  /* 0x00016c00ff3c7b82 */ /* 0x000e220000000a00 */
[----:B------:R-:W-:Y:S01]  /*1ee0*/  ULDC.64 UR4, c[0x0][0x5b8] ;  /* 0x00016e0000047ab9 */ /* 0x000fe20000000a00 */
[----:B------:R-:W-:Y:S01]  /*1ef0*/  ISETP.GE.AND P3, PT, R58, 0x1, PT ;  /* 0x000000013a00780c */ /* 0x000fe20003f66270 */
[----:B------:R-:W-:Y:S01]  /*1f00*/  IMAD R0, R14, UR4, RZ ;  /* 0x000000040e007c24 */ /* 0x000fe2000f8e02ff */
[----:B------:R-:W-:Y:S01]  /*1f10*/  BSSY B1, `(.L_x_30) ;  /* 0x000000e000017945 */ /* 0x000fe20003800000 */
[C---:B------:R-:W-:Y:S01]  /*1f20*/  IMAD.WIDE.U32 R14, R59.reuse, UR4, R8 ;  /* 0x000000043b0e7c25 */ /* 0x040fe2000f8e0008 */
[----:B------:R-:W-:Y:S02]  /*1f30*/  ISETP.LT.OR P1, PT, R20, 0x1, !P3 ;  /* 0x000000011400780c */ /* 0x000fe40005f21670 */
[----:B------:R-:W1:Y:S01]  /*1f40*/  LDC.64 R62, c[0x0][0x5a8] ;  /* 0x00016a00ff3e7b82 */ /* 0x000e620000000a00 */
[----:B------:R-:W-:Y:S02]  /*1f50*/  IMAD R13, R59, UR5, R0 ;  /* 0x000000053b0d7c24 */ /* 0x000fe4000f8e0200 */
[----:B------:R-:W-:-:S02]  /*1f60*/  IMAD.MOV.U32 R12, RZ, RZ, R14 ;  /* 0x000000ffff0c7224 */ /* 0x000fc400078e000e */
[----:B------:R-:W-:Y:S02]  /*1f70*/  IMAD.IADD R13, R15, 0x1, R13 ;  /* 0x000000010f0d7824 */ /* 0x000fe400078e020d */
[-C--:B0-----:R-:W-:Y:S02]  /*1f80*/  IMAD R10, R11, R60.reuse, RZ ;  /* 0x0000003c0b0a7224 */ /* 0x081fe400078e02ff */
[----:B------:R-:W-:-:S04]  /*1f90*/  IMAD.WIDE.U32 R8, R65, R60, R12 ;  /* 0x0000003c41087225 */ /* 0x000fc800078e000c */
[----:B------:R-:W-:Y:S01]  /*1fa0*/  IMAD R21, R65, R61, R10 ;  /* 0x0000003d41157224 */ /* 0x000fe200078e020a */
[----:B-1----:R-:W-:-:S04]  /*1fb0*/  IADD3 R8, P0, R8, R62, RZ ;  /* 0x0000003e08087210 */ /* 0x002fc80007f1e0ff */
[----:B------:R-:W-:Y:S01]  /*1fc0*/  IADD3.X R9, R63, R9, R21, P0, !PT ;  /* 0x000000093f097210 */ /* 0x000fe200007fe415 */
[----:B------:R-:W-:Y:S08]  /*1fd0*/  @P1 BRA `(.L_x_31) ;  /* 0x0000000000041947 */ /* 0x000ff00003800000 */
[----:B------:R0:W5:Y:S02]  /*1fe0*/  LDG.E.U8 R56, desc[UR36][R8.64] ;  /* 0x0000002408387981 */ /* 0x000164000c1e1100 */
.L_x_31:
[----:B------:R-:W-:Y:S05]  /*1ff0*/  BSYNC B1 ;  /* 0x0000000000017941 */ /* 0x000fea0003800000 */
.L_x_30:
[----:B-----5:R-:W-:Y:S01]  /*2000*/  LOP3.LUT R0, R56, 0xffff, RZ, 0xc0, !PT ;  /* 0x0000ffff38007812 */ /* 0x020fe200078ec0ff */
[----:B------:R-:W-:Y:S01]  /*2010*/  IMAD.SHL.U32 R10, R60, 0x8, RZ ;  /* 0x000000083c0a7824 */ /* 0x000fe200078e00ff */
[----:B------:R-:W-:Y:S01]  /*2020*/  ISETP.GE.AND P2, PT, R58, 0x2, PT ;  /* 0x000000023a00780c */ /* 0x000fe20003f46270 */
[----:B------:R-:W-:Y:S01]  /*2030*/  BSSY B1, `(.L_x_32) ;  /* 0x000000e000017945 */ /* 0x000fe20003800000 */
[----:B------:R-:W-:Y:S02]  /*2040*/  PRMT R0, R0, 0x8880, RZ ;  /* 0x0000888000007816 */ /* 0x000fe400000000ff */
[----:B------:R-:W-:Y:S02]  /*2050*/  ISETP.LT.OR P0, PT, R20, 0x1, !P2 ;  /* 0x000000011400780c */ /* 0x000fe40005701670 */
[----:B------:R-:W-:Y:S01]  /*2060*/  SHF.L.U64.HI R11, R60, 0x3, R61 ;  /* 0x000000033c0b7819 */ /* 0x000fe2000001023d */
[----:B------:R-:W-:-:S04]  /*2070*/  IMAD R3, R0, R23, RZ ;  /* 0x0000001700037224 */ /* 0x000fc800078e02ff */
[----:B------:R-:W-:Y:S02]  /*2080*/  @!P1 IMAD R15, R24, R22, R3 ;  /* 0x00000016180f9224 */ /* 0x000fe400078e0203 */
[----:B------:R-:W-:-:S03]  /*2090*/  IMAD.WIDE.U32 R10, R65, R60, R10 ;  /* 0x0000003c410a7225 */ /* 0x000fc600078e000a */
[----:B------:R1:W-:Y:S01]  /*20a0*/  @!P1 STG.E.U8 desc[UR36][R6.64], R15 ;  /* 0x0000000f06009986 */ /* 0x0003e2000c101124 */
[----:B------:R-:W-:Y:S01]  /*20b0*/  IADD3 R10, P4, P5, R14, R62, R10 ;  /* 0x0000003e0e0a7210 */ /* 0x000fe20007d9e00a */
[----:B------:R-:W-:Y:S01]  /*20c0*/  IMAD.IADD R14, R21, 0x1, R11 ;  /* 0x00000001150e7824 */ /* 0x000fe200078e020b */
[----:B------:R-:W-:Y:S11]  /*20d0*/  @P0 BRA `(.L_x_33) ;  /* 0x00000000000c0947 */ /* 0x000ff60003800000 */
[----:B------:R-:W2:Y:S02]  /*20e0*/  LDG.E.U8 R56, desc[UR36][R8.64+0x1] ;  /* 0x0000012408387981 */ /* 0x000ea4000c1e1100 */
[----:B--2---:R-:W-:-:S05]  /*20f0*/  PRMT R0, R56, 0x8880, RZ ;  /* 0x0000888038007816 */ /* 0x004fca00000000ff */
[----:B------:R-:W-:-:S07]  /*2100*/  IMAD R3, R0, R23, RZ ;  /* 0x0000001700037224 */ /* 0x000fce00078e02ff */
.L_x_33:
[----:B------:R-:W-:Y:S05]  /*2110*/  BSYNC B1 ;  /* 0x0000000000017941 */ /* 0x000fea0003800000 */
.L_x_32:
[----:B------:R-:W-:Y:S01]  /*2120*/  ISETP.LT.OR P3, PT, R20, 0x9, !P3 ;  /* 0x000000091400780c */ /* 0x000fe20005f61670 */
[----:B------:R-:W-:Y:S01]  /*2130*/  @!P0 IMAD R25, R25, R22, R3 ;  /* 0x0000001619198224 */ /* 0x000fe200078e0203 */
[C---:B------:R-:W-:Y:S01]  /*2140*/  ISETP.GE.AND P1, PT, R58.reuse, 0x9, PT ;  /* 0x000000093a00780c */ /* 0x040fe20003f26270 */
[----:B------:R-:W-:Y:S01]  /*2150*/  BSSY B1, `(.L_x_34) ;  /* 0x000000b000017945 */ /* 0x000fe20003800000 */
[----:B------:R-:W-:Y:S02]  /*2160*/  IADD3.X R11, R13, R63, R14, P4, P5 ;  /* 0x0000003f0d0b7210 */ /* 0x000fe400027ea40e */
[----:B------:R2:W-:Y:S01]  /*2170*/  @!P0 STG.E.U8 desc[UR36][R6.64+0x1], R25 ;  /* 0x0000011906008986 */ /* 0x0005e2000c101124 */
[----:B------:R-:W-:Y:S02]  /*2180*/  ISETP.GE.AND P0, PT, R58, 0xa, PT ;  /* 0x0000000a3a00780c */ /* 0x000fe40003f06270 */
[C---:B------:R-:W-:Y:S02]  /*2190*/  ISETP.LT.OR P2, PT, R20.reuse, 0x9, !P2 ;  /* 0x000000091400780c */ /* 0x040fe40005741670 */
[----:B------:R-:W-:-:S02]  /*21a0*/  ISETP.LT.OR P5, PT, R20, 0x1, !P1 ;  /* 0x000000011400780c */ /* 0x000fc40004fa1670 */
[----:B------:R-:W-:Y:S01]  /*21b0*/  ISETP.LT.OR P4, PT, R20, 0x1, !P0 ;  /* 0x000000011400780c */ /* 0x000fe20004781670 */
[----:B------:R-:W-:-:S12]  /*21c0*/  @P3 BRA `(.L_x_35) ;  /* 0x00000000000c3947 */ /* 0x000fd80003800000 */
[----:B------:R-:W3:Y:S02]  /*21d0*/  LDG.E.U8 R56, desc[UR36][R10.64] ;  /* 0x000000240a387981 */ /* 0x000ee4000c1e1100 */
[----:B---3--:R-:W-:-:S05]  /*21e0*/  PRMT R0, R56, 0x8880, RZ ;  /* 0x0000888038007816 */ /* 0x008fca00000000ff */
[----:B------:R-:W-:-:S07]  /*21f0*/  IMAD R3, R0, R23, RZ ;  /* 0x0000001700037224 */ /* 0x000fce00078e02ff */
.L_x_35:
[----:B------:R-:W-:Y:S05]  /*2200*/  BSYNC B1 ;  /* 0x0000000000017941 */ /* 0x000fea0003800000 */
.L_x_34:
[----:B------:R-:W-:Y:S01]  /*2210*/  @!P3 IMAD R13, R26, R22, R3 ;  /* 0x000000161a0db224 */ /* 0x000fe200078e0203 */
[----:B------:R-:W-:Y:S04]  /*2220*/  BSSY B1, `(.L_x_36) ;  /* 0x0000006000017945 */ /* 0x000fe80003800000 */
[----:B------:R3:W-:Y:S01]  /*2230*/  @!P3 STG.E.U8 desc[UR36][R4.64], R13 ;  /* 0x0000000d0400b986 */ /* 0x0007e2000c101124 */
[----:B------:R-:W-:Y:S05]  /*2240*/  @P2 BRA `(.L_x_37) ;  /* 0x00000000000c2947 */ /* 0x000fea0003800000 */
[----:B------:R-:W4:Y:S02]  /*2250*/  LDG.E.U8 R56, desc[UR36][R10.64+0x1] ;  /* 0x000001240a387981 */ /* 0x000f24000c1e1100 */
[----:B----4-:R-:W-:-:S05]  /*2260*/  PRMT R0, R56, 0x8880, RZ ;  /* 0x0000888038007816 */ /* 0x010fca00000000ff */
[----:B------:R-:W-:-:S07]  /*2270*/  IMAD R3, R0, R23, RZ ;  /* 0x0000001700037224 */ /* 0x000fce00078e02ff */
.L_x_37:
[----:B------:R-:W-:Y:S05]  /*2280*/  BSYNC B1 ;  /* 0x0000000000017941 */ /* 0x000fea0003800000 */
.L_x_36:
[----:B------:R-:W-:Y:S01]  /*2290*/  @!P2 IMAD R27, R27, R22, R3 ;  /* 0x000000161b1ba224 */ /* 0x000fe200078e0203 */
[----:B------:R-:W-:Y:S04]  /*22a0*/  BSSY B1, `(.L_x_38) ;  /* 0x0000006000017945 */ /* 0x000fe80003800000 */
[----:B------:R4:W-:Y:S01]  /*22b0*/  @!P2 STG.E.U8 desc[UR36][R4.64+0x1], R27 ;  /* 0x0000011b0400a986 */ /* 0x0009e2000c101124 */
[----:B------:R-:W-:Y:S05]  /*22c0*/  @P5 BRA `(.L_x_39) ;  /* 0x00000000000c5947 */ /* 0x000fea0003800000 */
[----:B------:R-:W5:Y:S02]  /*22d0*/  LDG.E.U8 R56, desc[UR36][R8.64+0x8] ;  /* 0x0000082408387981 */ /* 0x000f64000c1e1100 */
[----:B-----5:R-:W-:-:S05]  /*22e0*/  PRMT R0, R56, 0x8880, RZ ;  /* 0x0000888038007816 */ /* 0x020fca00000000ff */
[----:B------:R-:W-:-:S07]  /*22f0*/  IMAD R3, R0, R23, RZ ;  /* 0x0000001700037224 */ /* 0x000fce00078e02ff */
.L_x_39:
[----:B------:R-:W-:Y:S05]  /*2300*/  BSYNC B1 ;  /* 0x0000000000017941 */ /* 0x000fea0003800000 */
.L_x_38:
[----:B---3--:R-:W-:Y:S01]  /*2310*/  @!P5 IMAD R13, R28, R22, R3 ;  /* 0x000000161c0dd224 */ /* 0x008fe200078e0203 */
[----:B------:R-:W-:Y:S04]  /*2320*/  BSSY B1, `(.L_x_40) ;  /* 0x0000006000017945 */ /* 0x000fe80003800000 */
[----:B------:R3:W-:Y:S01]  /*2330*/  @!P5 STG.E.U8 desc[UR36][R6.64+0x8], R13 ;  /* 0x0000080d0600d986 */ /* 0x0007e2000c101124 */
[----:B------:R-:W-:Y:S05]  /*2340*/  @P4 BRA `(.L_x_41) ;  /* 0x00000000000c4947 */ /* 0x000fea0003800000 */
[----:B------:R-:W5:Y:S02]  /*2350*/  LDG.E.U8 R56, desc[UR36][R8.64+0x9] ;  /* 0x0000092408387981 */ /* 0x000f64000c1e1100 */
[----:B-----5:R-:W-:-:S05]  /*2360*/  PRMT R0, R56, 0x8880, RZ ;  /* 0x0000888038007816 */ /* 0x020fca00000000ff */
[----:B------:R-:W-:-:S07]  /*2370*/  IMAD R3, R0, R23, RZ ;  /* 0x0000001700037224 */ /* 0x000fce00078e02ff */
.L_x_41:
[----:B------:R-:W-:Y:S05]  /*2380*/  BSYNC B1 ;  /* 0x0000000000017941 */ /* 0x000fea0003800000 */
.L_x_40:
[----:B------:R-:W-:Y:S01]  /*2390*/  ISETP.LT.OR P1, PT, R20, 0x9, !P1 ;  /* 0x000000091400780c */ /* 0x000fe20004f21670 */
[----:B------:R-:W-:Y:S01]  /*23a0*/  @!P4 IMAD R29, R29, R22, R3 ;  /* 0x000000161d1dc224 */ /* 0x000fe200078e0203 */
[C---:B------:R-:W-:Y:S01]  /*23b0*/  ISETP.GE.AND P3, PT, R58.reuse, 0x11, PT ;  /* 0x000000113a00780c */ /* 0x040fe20003f66270 */
[----:B------:R-:W-:Y:S01]  /*23c0*/  BSSY B1, `(.L_x_42) ;  /* 0x000000a000017945 */ /* 0x000fe20003800000 */
[----:B------:R-:W-:Y:S02]  /*23d0*/  ISETP.GE.AND P2, PT, R58, 0x12, PT ;  /* 0x000000123a00780c */ /* 0x000fe40003f46270 */
[----:B------:R0:W-:Y:S01]  /*23e0*/  @!P4 STG.E.U8 desc[UR36][R6.64+0x9], R29 ;  /* 0x0000091d0600c986 */ /* 0x0001e2000c101124 */
[C---:B------:R-:W-:Y:S02]  /*23f0*/  ISETP.LT.OR P0, PT, R20.reuse, 0x9, !P0 ;  /* 0x000000091400780c */ /* 0x040fe40004701670 */
[C---:B------:R-:W-:Y:S02]  /*2400*/  ISETP.LT.OR P5, PT, R20.reuse, 0x1, !P3 ;  /* 0x000000011400780c */ /* 0x040fe40005fa1670 */
[----:B------:R-:W-:-:S02]  /*2410*/  ISETP.LT.OR P4, PT, R20, 0x1, !P2 ;  /* 0x000000011400780c */ /* 0x000fc40005781670 */
[----:B------:R-:W-:Y:S11]  /*2420*/  @P1 BRA `(.L_x_43) ;  /* 0x00000000000c1947 */ /* 0x000ff60003800000 */
[----:B------:R-:W5:Y:S02]  /*2430*/  LDG.E.U8 R56, desc[UR36][R10.64+0x8] ;  /* 0x000008240a387981 */ /* 0x000f64000c1e1100 */
[----:B-----5:R-:W-:-:S05]  /*2440*/  PRMT R0, R56, 0x8880, RZ ;  /* 0x0000888038007816 */ /* 0x020fca00000000ff */
[----:B------:R-:W-:-:S07]  /*2450*/  IMAD R3, R0, R23, RZ ;  /* 0x0000001700037224 */ /* 0x000fce00078e02ff */
.L_x_43:
[----:B------:R-:W-:Y:S05]  /*2460*/  BSYNC B1 ;  /* 0x0000000000017941 */ /* 0x000fea0003800000 */
.L_x_42:
[----:B---3--:R-:W-:Y:S01]  /*2470*/  @!P1 IMAD R13, R30, R22, R3 ;  /* 0x000000161e0d9224 */ /* 0x008fe200078e0203 */
[----:B------:R-:W-:Y:S04]  /*2480*/  BSSY B1, `(.L_x_44) ;  /* 0x0000006000017945 */ /* 0x000fe80003800000 */
[----:B------:R3:W-:Y:S01]  /*2490*/  @!P1 STG.E.U8 desc[UR36][R4.64+0x8], R13 ;  /* 0x0000080d04009986 */ /* 0x0007e2000c101124 */
[----:B------:R-:W-:Y:S05]  /*24a0*/  @P0 BRA `(.L_x_45) ;  /* 0x00000000000c0947 */ /* 0x000fea0003800000 */
[----:B------:R-:W5:Y:S02]  /*24b0*/  LDG.E.U8 R56, desc[UR36][R10.64+0x9] ;  /* 0x000009240a387981 */ /* 0x000f64000c1e1100 */
[----:B-----5:R-:W-:-:S05]  /*24c0*/  PRMT R0, R56, 0x8880, RZ ;  /* 0x0000888038007816 */ /* 0x020fca00000000ff */
[----:B------:R-:W-:-:S07]  /*24d0*/  IMAD R3, R0, R23, RZ ;  /* 0x0000001700037224 */ /* 0x000fce00078e02ff */
.L_x_45:
[----:B------:R-:W-:Y:S05]  /*24e0*/  BSYNC B1 ;  /* 0x0000000000017941 */ /* 0x000fea0003800000 */
.L_x_44:
[----:B------:R-:W-:Y:S01]  /*24f0*/  @!P0 IMAD R31, R31, R22, R3 ;  /* 0x000000161f1f8224 */ /* 0x000fe200078e0203 */
[----:B------:R-:W-:Y:S04]  /*2500*/  BSSY B1, `(.L_x_46) ;  /* 0x0000006000017945 */ /* 0x000fe80003800000 */
[----:B------:R0:W-:Y:S01]  /*2510*/  @!P0 STG.E.U8 desc[UR36][R4.64+0x9], R31 ;  /* 0x0000091f04008986 */ /* 0x0001e2000c101124 */
[----:B------:R-:W-:Y:S05]  /*2520*/  @P5 BRA `(.L_x_47) ;  /* 0x00000000000c5947 */ /* 0x000fea0003800000 */
[----:B------:R-:W5:Y:S02]  /*2530*/  LDG.E.U8 R56, desc[UR36][R8.64+0x10] ;  /* 0x0000102408387981 */ /* 0x000f64000c1e1100 */
[----:B-----5:R-:W-:-:S05]  /*2540*/  PRMT R0, R56, 0x8880, RZ ;  /* 0x0000888038007816 */ /* 0x020fca00000000ff */
[----:B------:R-:W-:-:S07]  /*2550*/  IMAD R3, R0, R23, RZ ;  /* 0x0000001700037224 */ /* 0x000fce00078e02ff */
.L_x_47:
[----:B------:R-:W-:Y:S05]  /*2560*/  BSYNC B1 ;  /* 0x0000000000017941 */ /* 0x000fea0003800000 */
.L_x_46:
[----:B---3--:R-:W-:Y:S01]  /*2570*/  @!P5 IMAD R13, R32, R22, R3 ;  /* 0x00000016200dd224 */ /* 0x008fe200078e0203 */
[----:B------:R-:W-:Y:S04]  /*2580*/  BSSY B1, `(.L_x_48) ;  /* 0x0000006000017945 */ /* 0x000fe80003800000 */
[----:B------:R3:W-:Y:S01]  /*2590*/  @!P5 STG.E.U8 desc[UR36][R6.64+0x10], R13 ;  /* 0x0000100d0600d986 */ /* 0x0007e2000c101124 */
[----:B------:R-:W-:Y:S05]  /*25a0*/  @P4 BRA `(.L_x_49) ;  /* 0x00000000000c4947 */ /* 0x000fea0003800000 */
[----:B------:R-:W5:Y:S02]  /*25b0*/  LDG.E.U8 R56, desc[UR36][R8.64+0x11] ;  /* 0x0000112408387981 */ /* 0x000f64000c1e1100 */
[----:B-----5:R-:W-:-:S05]  /*25c0*/  PRMT R0, R56, 0x8880, RZ ;  /* 0x0000888038007816 */ /* 0x020fca00000000ff */
[----:B------:R-:W-:-:S07]  /*25d0*/  IMAD R3, R0, R23, RZ ;  /* 0x0000001700037224 */ /* 0x000fce00078e02ff */
.L_x_49:
[----:B------:R-:W-:Y:S05]  /*25e0*/  BSYNC B1 ;  /* 0x0000000000017941 */ /* 0x000fea0003800000 */
.L_x_48:
        /* <DEDUP_REMOVED lines=13> */
.L_x_51:
[----:B------:R-:W-:Y:S05]  /*26c0*/  BSYNC B1 ;  /* 0x0000000000017941 */ /* 0x000fea0003800000 */
.L_x_50:
[----:B---3--:R-:W-:Y:S01]  /*26d0*/  @!P3 IMAD R13, R34, R22, R3 ;  /* 0x00000016220db224 */ /* 0x008fe200078e0203 */
[----:B------:R-:W-:Y:S04]  /*26e0*/  BSSY B1, `(.L_x_52) ;  /* 0x0000006000017945 */ /* 0x000fe80003800000 */
[----:B------:R3:W-:Y:S01]  /*26f0*/  @!P3 STG.E.U8 desc[UR36][R4.64+0x10], R13 ;  /* 0x0000100d0400b986 */ /* 0x0007e2000c101124 */
[----:B------:R-:W-:Y:S05]  /*2700*/  @P2 BRA `(.L_x_53) ;  /* 0x00000000000c2947 */ /* 0x000fea0003800000 */
[----:B------:R-:W5:Y:S02]  /*2710*/  LDG.E.U8 R56, desc[UR36][R10.64+0x11] ;  /* 0x000011240a387981 */ /* 0x000f64000c1e1100 */
[----:B-----5:R-:W-:-:S05]  /*2720*/  PRMT R0, R56, 0x8880, RZ ;  /* 0x0000888038007816 */ /* 0x020fca00000000ff */
[----:B------:R-:W-:-:S07]  /*2730*/  IMAD R3, R0, R23, RZ ;  /* 0x0000001700037224 */ /* 0x000fce00078e02ff */
.L_x_53:
[----:B------:R-:W-:Y:S05]  /*2740*/  BSYNC B1 ;  /* 0x0000000000017941 */ /* 0x000fea0003800000 */
.L_x_52:
[----:B------:R-:W-:Y:S01]  /*2750*/  @!P2 IMAD R35, R35, R22, R3 ;  /* 0x000000162323a224 */ /* 0x000fe200078e0203 */
[----:B------:R-:W-:Y:S04]  /*2760*/  BSSY B1, `(.L_x_54) ;  /* 0x0000006000017945 */ /* 0x000fe80003800000 */
[----:B------:R0:W-:Y:S01]  /*2770*/  @!P2 STG.E.U8 desc[UR36][R4.64+0x11], R35 ;  /* 0x000011230400a986 */ /* 0x0001e2000c101124 */
[----:B------:R-:W-:Y:S05]  /*2780*/  @P5 BRA `(.L_x_55) ;  /* 0x00000000000c5947 */ /* 0x000fea0003800000 */
[----:B------:R-:W5:Y:S02]  /*2790*/  LDG.E.U8 R56, desc[UR36][R8.64+0x18] ;  /* 0x0000182408387981 */ /* 0x000f64000c1e1100 */
[----:B-----5:R-:W-:-:S05]  /*27a0*/  PRMT R0, R56, 0x8880, RZ ;  /* 0x0000888038007816 */ /* 0x020fca00000000ff */
[----:B------:R-:W-:-:S07]  /*27b0*/  IMAD R3, R0, R23, RZ ;  /* 0x0000001700037224 */ /* 0x000fce00078e02ff */
.L_x_55:
[----:B------:R-:W-:Y:S05]  /*27c0*/  BSYNC B1 ;  /* 0x0000000000017941 */ /* 0x000fea0003800000 */
.L_x_54:
[----:B---3--:R-:W-:Y:S01]  /*27d0*/  @!P5 IMAD R13, R36, R22, R3 ;  /* 0x00000016240dd224 */ /* 0x008fe200078e0203 */
[----:B------:R-:W-:Y:S04]  /*27e0*/  BSSY B1, `(.L_x_56) ;  /* 0x0000006000017945 */ /* 0x000fe80003800000 */
[----:B------:R3:W-:Y:S01]  /*27f0*/  @!P5 STG.E.U8 desc[UR36][R6.64+0x18], R13 ;  /* 0x0000180d0600d986 */ /* 0x0007e2000c101124 */
[----:B------:R-:W-:Y:S05]  /*2800*/  @P4 BRA `(.L_x_57) ;  /* 0x00000000000c4947 */ /* 0x000fea0003800000 */
[----:B------:R-:W5:Y:S02]  /*2810*/  LDG.E.U8 R56, desc[UR36][R8.64+0x19] ;  /* 0x0000192408387981 */ /* 0x000f64000c1e1100 */
[----:B-----5:R-:W-:-:S05]  /*2820*/  PRMT R0, R56, 0x8880, RZ ;  /* 0x0000888038007816 */ /* 0x020fca00000000ff */
[----:B------:R-:W-:-:S07]  /*2830*/  IMAD R3, R0, R23, RZ ;  /* 0x0000001700037224 */ /* 0x000fce00078e02ff */
.L_x_57:
[----:B------:R-:W-:Y:S05]  /*2840*/  BSYNC B1 ;  /* 0x0000000000017941 */ /* 0x000fea0003800000 */
.L_x_56:
        /* <DEDUP_REMOVED lines=13> */
.L_x_59:
[----:B------:R-:W-:Y:S05]  /*2920*/  BSYNC B1 ;  /* 0x0000000000017941 */ /* 0x000fea0003800000 */
.L_x_58:
[----:B---3--:R-:W-:Y:S01]  /*2930*/  @!P1 IMAD R13, R38, R22, R3 ;  /* 0x00000016260d9224 */ /* 0x008fe200078e0203 */
[----:B------:R-:W-:Y:S04]  /*2940*/  BSSY B1, `(.L_x_60) ;  /* 0x0000006000017945 */ /* 0x000fe80003800000 */
[----:B------:R3:W-:Y:S01]  /*2950*/  @!P1 STG.E.U8 desc[UR36][R4.64+0x18], R13 ;  /* 0x0000180d04009986 */ /* 0x0007e2000c101124 */
[----:B------:R-:W-:Y:S05]  /*2960*/  @P4 BRA `(.L_x_61) ;  /* 0x00000000000c4947 */ /* 0x000fea0003800000 */
[----:B------:R-:W5:Y:S02]  /*2970*/  LDG.E.U8 R56, desc[UR36][R10.64+0x19] ;  /* 0x000019240a387981 */ /* 0x000f64000c1e1100 */
[----:B-----5:R-:W-:-:S05]  /*2980*/  PRMT R0, R56, 0x8880, RZ ;  /* 0x0000888038007816 */ /* 0x020fca00000000ff */
[----:B------:R-:W-:-:S07]  /*2990*/  IMAD R3, R0, R23, RZ ;  /* 0x0000001700037224 */ /* 0x000fce00078e02ff */
.L_x_61:
[----:B------:R-:W-:Y:S05]  /*29a0*/  BSYNC B1 ;  /* 0x0000000000017941 */ /* 0x000fea0003800000 */
.L_x_60:
[----:B------:R-:W-:Y:S01]  /*29b0*/  @!P4 IMAD R39, R39, R22, R3 ;  /* 0x000000162727c224 */ /* 0x000fe200078e0203 */
[----:B------:R-:W-:Y:S04]  /*29c0*/  BSSY B1, `(.L_x_62) ;  /* 0x0000006000017945 */ /* 0x000fe80003800000 */
[----:B------:R0:W-:Y:S01]  /*29d0*/  @!P4 STG.E.U8 desc[UR36][R4.64+0x19], R39 ;  /* 0x000019270400c986 */ /* 0x0001e2000c101124 */
[----:B------:R-:W-:Y:S05]  /*29e0*/  @P5 BRA `(.L_x_63) ;  /* 0x00000000000c5947 */ /* 0x000fea0003800000 */
[----:B------:R-:W5:Y:S02]  /*29f0*/  LDG.E.U8 R56, desc[UR36][R8.64+0x20] ;  /* 0x0000202408387981 */ /* 0x000f64000c1e1100 */
[----:B-----5:R-:W-:-:S05]  /*2a00*/  PRMT R0, R56, 0x8880, RZ ;  /* 0x0000888038007816 */ /* 0x020fca00000000ff */
[----:B------:R-:W-:-:S07]  /*2a10*/  IMAD R3, R0, R23, RZ ;  /* 0x0000001700037224 */ /* 0x000fce00078e02ff */
.L_x_63:
[----:B------:R-:W-:Y:S05]  /*2a20*/  BSYNC B1 ;  /* 0x0000000000017941 */ /* 0x000fea0003800000 */
.L_x_62:
[----:B---3--:R-:W-:Y:S01]  /*2a30*/  @!P5 IMAD R13, R40, R22, R3 ;  /* 0x00000016280dd224 */ /* 0x008fe200078e0203 */
[----:B------:R-:W-:Y:S04]  /*2a40*/  BSSY B1, `(.L_x_64) ;  /* 0x0000006000017945 */ /* 0x000fe80003800000 */
[----:B------:R3:W-:Y:S01]  /*2a50*/  @!P5 STG.E.U8 desc[UR36][R6.64+0x20], R13 ;  /* 0x0000200d0600d986 */ /* 0x0007e2000c101124 */
[----:B------:R-:W-:Y:S05]  /*2a60*/  @P0 BRA `(.L_x_65) ;  /* 0x00000000000c0947 */ /* 0x000fea0003800000 */
[----:B------:R-:W5:Y:S02]  /*2a70*/  LDG.E.U8 R56, desc[UR36][R8.64+0x21] ;  /* 0x0000212408387981 */ /* 0x000f64000c1e1100 */
[----:B-----5:R-:W-:-:S05]  /*2a80*/  PRMT R0, R56, 0x8880, RZ ;  /* 0x0000888038007816 */ /* 0x020fca00000000ff */
[----:B------:R-:W-:-:S07]  /*2a90*/  IMAD R3, R0, R23, RZ ;  /* 0x0000001700037224 */ /* 0x000fce00078e02ff */
.L_x_65:
[----:B------:R-:W-:Y:S05]  /*2aa0*/  BSYNC B1 ;  /* 0x0000000000017941 */ /* 0x000fea0003800000 */
.L_x_64:
        /* <DEDUP_REMOVED lines=13> */
.L_x_67:
[----:B------:R-:W-:Y:S05]  /*2b80*/  BSYNC B1 ;  /* 0x0000000000017941 */ /* 0x000fea0003800000 */
.L_x_66:
[----:B---3--:R-:W-:Y:S01]  /*2b90*/  @!P3 IMAD R13, R42, R22, R3 ;  /* 0x000000162a0db224 */ /* 0x008fe200078e0203 */
[----:B------:R-:W-:Y:S04]  /*2ba0*/  BSSY B1, `(.L_x_68) ;  /* 0x0000006000017945 */ /* 0x000fe80003800000 */
[----:B------:R3:W-:Y:S01]  /*2bb0*/  @!P3 STG.E.U8 desc[UR36][R4.64+0x20], R13 ;  /* 0x0000200d0400b986 */ /* 0x0007e2000c101124 */
[----:B------:R-:W-:Y:S05]  /*2bc0*/  @P2 BRA `(.L_x_69) ;  /* 0x00000000000c2947 */ /* 0x000fea0003800000 */
[----:B------:R-:W5:Y:S02]  /*2bd0*/  LDG.E.U8 R56, desc[UR36][R10.64+0x21] ;  /* 0x000021240a387981 */ /* 0x000f64000c1e1100 */
[----:B-----5:R-:W-:-:S05]  /*2be0*/  PRMT R0, R56, 0x8880, RZ ;  /* 0x0000888038007816 */ /* 0x020fca00000000ff */
[----:B------:R-:W-:-:S07]  /*2bf0*/  IMAD R3, R0, R23, RZ ;  /* 0x0000001700037224 */ /* 0x000fce00078e02ff */
.L_x_69:
[----:B------:R-:W-:Y:S05]  /*2c00*/  BSYNC B1 ;  /* 0x0000000000017941 */ /* 0x000fea0003800000 */
.L_x_68:
[----:B------:R-:W-:Y:S01]  /*2c10*/  @!P2 IMAD R43, R43, R22, R3 ;  /* 0x000000162b2ba224 */ /* 0x000fe200078e0203 */
[----:B------:R-:W-:Y:S04]  /*2c20*/  BSSY B1, `(.L_x_70) ;  /* 0x0000006000017945 */ /* 0x000fe80003800000 */
[----:B------:R0:W-:Y:S01]  /*2c30*/  @!P2 STG.E.U8 desc[UR36][R4.64+0x21], R43 ;  /* 0x0000212b0400a986 */ /* 0x0001e2000c101124 */
[----:B------:R-:W-:Y:S05]  /*2c40*/  @P0 BRA `(.L_x_71) ;  /* 0x00000000000c0947 */ /* 0x000fea0003800000 */
[----:B------:R-:W5:Y:S02]  /*2c50*/  LDG.E.U8 R56, desc[UR36][R8.64+0x28] ;  /* 0x0000282408387981 */ /* 0x000f64000c1e1100 */
[----:B-----5:R-:W-:-:S05]  /*2c60*/  PRMT R0, R56, 0x8880, RZ ;  /* 0x0000888038007816 */ /* 0x020fca00000000ff */
[----:B------:R-:W-:-:S07]  /*2c70*/  IMAD R3, R0, R23, RZ ;  /* 0x0000001700037224 */ /* 0x000fce00078e02ff */
.L_x_71:
[----:B------:R-:W-:Y:S05]  /*2c80*/  BSYNC B1 ;  /* 0x0000000000017941 */ /* 0x000fea0003800000 */
.L_x_70:
[----:B---3--:R-:W-:Y:S01]  /*2c90*/  @!P0 IMAD R13, R44, R22, R3 ;  /* 0x000000162c0d8224 */ /* 0x008fe200078e0203 */
[----:B------:R-:W-:Y:S04]  /*2ca0*/  BSSY B1, `(.L_x_72) ;  /* 0x0000006000017945 */ /* 0x000fe80003800000 */
[----:B------:R3:W-:Y:S01]  /*2cb0*/  @!P0 STG.E.U8 desc[UR36][R6.64+0x28], R13 ;  /* 0x0000280d06008986 */ /* 0x0007e2000c101124 */
[----:B------:R-:W-:Y:S05]  /*2cc0*/  @P5 BRA `(.L_x_73) ;  /* 0x00000000000c5947 */ /* 0x000fea0003800000 */
[----:B------:R-:W5:Y:S02]  /*2cd0*/  LDG.E.U8 R56, desc[UR36][R8.64+0x29] ;  /* 0x0000292408387981 */ /* 0x000f64000c1e1100 */
[----:B-----5:R-:W-:-:S05]  /*2ce0*/  PRMT R0, R56, 0x8880, RZ ;  /* 0x0000888038007816 */ /* 0x020fca00000000ff */
[----:B------:R-:W-:-:S07]  /*2cf0*/  IMAD R3, R0, R23, RZ ;  /* 0x0000001700037224 */ /* 0x000fce00078e02ff */
.L_x_73:
[----:B------:R-:W-:Y:S05]  /*2d00*/  BSYNC B1 ;  /* 0x0000000000017941 */ /* 0x000fea0003800000 */
.L_x_72:
        /* <DEDUP_REMOVED lines=13> */
.L_x_75:
[----:B------:R-:W-:Y:S05]  /*2de0*/  BSYNC B1 ;  /* 0x0000000000017941 */ /* 0x000fea0003800000 */
.L_x_74:
[----:B---3--:R-:W-:Y:S01]  /*2df0*/  @!P4 IMAD R13, R46, R22, R3 ;  /* 0x000000162e0dc224 */ /* 0x008fe200078e0203 */
[----:B------:R-:W-:Y:S04]  /*2e00*/  BSSY B1, `(.L_x_76) ;  /* 0x0000006000017945 */ /* 0x000fe80003800000 */
[----:B------:R3:W-:Y:S01]  /*2e10*/  @!P4 STG.E.U8 desc[UR36][R4.64+0x28], R13 ;  /* 0x0000280d0400c986 */ /* 0x0007e2000c101124 */
[----:B------:R-:W-:Y:S05]  /*2e20*/  @P1 BRA `(.L_x_77) ;  /* 0x00000000000c1947 */ /* 0x000fea0003800000 */
[----:B------:R-:W5:Y:S02]  /*2e30*/  LDG.E.U8 R56, desc[UR36][R10.64+0x29] ;  /* 0x000029240a387981 */ /* 0x000f64000c1e1100 */
[----:B-----5:R-:W-:-:S05]  /*2e40*/  PRMT R0, R56, 0x8880, RZ ;  /* 0x0000888038007816 */ /* 0x020fca00000000ff */
[----:B------:R-:W-:-:S07]  /*2e50*/  IMAD R3, R0, R23, RZ ;  /* 0x0000001700037224 */ /* 0x000fce00078e02ff */
.L_x_77:
[----:B------:R-:W-:Y:S05]  /*2e60*/  BSYNC B1 ;  /* 0x0000000000017941 */ /* 0x000fea0003800000 */
.L_x_76:
[----:B------:R-:W-:Y:S01]  /*2e70*/  @!P1 IMAD R47, R47, R22, R3 ;  /* 0x000000162f2f9224 */ /* 0x000fe200078e0203 */
[----:B------:R-:W-:Y:S04]  /*2e80*/  BSSY B1, `(.L_x_78) ;  /* 0x0000006000017945 */ /* 0x000fe80003800000 */
[----:B------:R0:W-:Y:S01]  /*2e90*/  @!P1 STG.E.U8 desc[UR36][R4.64+0x29], R47 ;  /* 0x0000292f04009986 */ /* 0x0001e2000c101124 */
[----:B------:R-:W-:Y:S05]  /*2ea0*/  @P3 BRA `(.L_x_79) ;  /* 0x00000000000c3947 */ /* 0x000fea0003800000 */
[----:B------:R-:W5:Y:S02]  /*2eb0*/  LDG.E.U8 R56, desc[UR36][R8.64+0x30] ;  /* 0x0000302408387981 */ /* 0x000f64000c1e1100 */
[----:B-----5:R-:W-:-:S05]  /*2ec0*/  PRMT R0, R56, 0x8880, RZ ;  /* 0x0000888038007816 */ /* 0x020fca00000000ff */
[----:B------:R-:W-:-:S07]  /*2ed0*/  IMAD R3, R0, R23, RZ ;  /* 0x0000001700037224 */ /* 0x000fce00078e02ff */
.L_x_79:
[----:B------:R-:W-:Y:S05]  /*2ee0*/  BSYNC B1 ;  /* 0x0000000000017941 */ /* 0x000fea0003800000 */
.L_x_78:
[----:B---3--:R-:W-:Y:S01]  /*2ef0*/  @!P3 IMAD R13, R48, R22, R3 ;  /* 0x00000016300db224 */ /* 0x008fe200078e0203 */
[----:B------:R-:W-:Y:S04]  /*2f00*/  BSSY B1, `(.L_x_80) ;  /* 0x0000006000017945 */ /* 0x000fe80003800000 */
[----:B------:R3:W-:Y:S01]  /*2f10*/  @!P3 STG.E.U8 desc[UR36][R6.64+0x30], R13 ;  /* 0x0000300d0600b986 */ /* 0x0007e2000c101124 */
[----:B------:R-:W-:Y:S05]  /*2f20*/  @P5 BRA `(.L_x_81) ;  /* 0x00000000000c5947 */ /* 0x000fea0003800000 */
[----:B------:R-:W5:Y:S02]  /*2f30*/  LDG.E.U8 R56, desc[UR36][R8.64+0x31] ;  /* 0x0000312408387981 */ /* 0x000f64000c1e1100 */
[----:B-----5:R-:W-:-:S05]  /*2f40*/  PRMT R0, R56, 0x8880, RZ ;  /* 0x0000888038007816 */ /* 0x020fca00000000ff */
[----:B------:R-:W-:-:S07]  /*2f50*/  IMAD R3, R0, R23, RZ ;  /* 0x0000001700037224 */ /* 0x000fce00078e02ff */
.L_x_81:
[----:B------:R-:W-:Y:S05]  /*2f60*/  BSYNC B1 ;  /* 0x0000000000017941 */ /* 0x000fea0003800000 */
.L_x_80:
        /* <DEDUP_REMOVED lines=9> */
[----:B------:R-:W-:Y:S01]  /*3000*/  ISETP.LT.OR P3, PT, R20, 0x9, !P3 ;  /* 0x000000091400780c */ /* 0x000fe20005f61670 */
[----:B------:R-:W-:-:S12]  /*3010*/  @P2 BRA `(.L_x_83) ;  /* 0x00000000000c2947 */ /* 0x000fd80003800000 */
[----:B------:R-:W5:Y:S02]  /*3020*/  LDG.E.U8 R56, desc[UR36][R10.64+0x30] ;  /* 0x000030240a387981 */ /* 0x000f64000c1e1100 */
[----:B-----5:R-:W-:-:S05]  /*3030*/  PRMT R0, R56, 0x8880, RZ ;  /* 0x0000888038007816 */ /* 0x020fca00000000ff */
[----:B------:R-:W-:-:S07]  /*3040*/  IMAD R3, R0, R23, RZ ;  /* 0x0000001700037224 */ /* 0x000fce00078e02ff */
.L_x_83:
[----:B------:R-:W-:Y:S05]  /*3050*/  BSYNC B1 ;  /* 0x0000000000017941 */ /* 0x000fea0003800000 */
.L_x_82:
[----:B---3--:R-:W-:Y:S01]  /*3060*/  @!P2 IMAD R13, R50, R22, R3 ;  /* 0x00000016320da224 */ /* 0x008fe200078e0203 */
[----:B------:R-:W-:Y:S04]  /*3070*/  BSSY B1, `(.L_x_84) ;  /* 0x0000006000017945 */ /* 0x000fe80003800000 */
[----:B------:R3:W-:Y:S01]  /*3080*/  @!P2 STG.E.U8 desc[UR36][R4.64+0x30], R13 ;  /* 0x0000300d0400a986 */ /* 0x0007e2000c101124 */
[----:B------:R-:W-:Y:S05]  /*3090*/  @P0 BRA `(.L_x_85) ;  /* 0x00000000000c0947 */ /* 0x000fea0003800000 */
[----:B------:R-:W5:Y:S02]  /*30a0*/  LDG.E.U8 R56, desc[UR36][R10.64+0x31] ;  /* 0x000031240a387981 */ /* 0x000f64000c1e1100 */
[----:B-----5:R-:W-:-:S05]  /*30b0*/  PRMT R0, R56, 0x8880, RZ ;  /* 0x0000888038007816 */ /* 0x020fca00000000ff */
[----:B------:R-:W-:-:S07]  /*30c0*/  IMAD R3, R0, R23, RZ ;  /* 0x0000001700037224 */ /* 0x000fce00078e02ff */
.L_x_85:
[----:B------:R-:W-:Y:S05]  /*30d0*/  BSYNC B1 ;  /* 0x0000000000017941 */ /* 0x000fea0003800000 */
.L_x_84:
[----:B------:R-:W-:Y:S01]  /*30e0*/  @!P0 IMAD R51, R51, R22, R3 ;  /* 0x0000001633338224 */ /* 0x000fe200078e0203 */
[----:B------:R-:W-:Y:S04]  /*30f0*/  BSSY B1, `(.L_x_86) ;  /* 0x0000006000017945 */ /* 0x000fe80003800000 */
[----:B------:R0:W-:Y:S01]  /*3100*/  @!P0 STG.E.U8 desc[UR36][R4.64+0x31], R51 ;  /* 0x0000313304008986 */ /* 0x0001e2000c101124 */
[----:B------:R-:W-:Y:S05]  /*3110*/  @P5 BRA `(.L_x_87) ;  /* 0x00000000000c5947 */ /* 0x000fea0003800000 */
[----:B------:R-:W5:Y:S02]  /*3120*/  LDG.E.U8 R56, desc[UR36][R8.64+0x38] ;  /* 0x0000382408387981 */ /* 0x000f64000c1e1100 */
[----:B-----5:R-:W-:-:S05]  /*3130*/  PRMT R0, R56, 0x8880, RZ ;  /* 0x0000888038007816 */ /* 0x020fca00000000ff */
[----:B------:R-:W-:-:S07]  /*3140*/  IMAD R3, R0, R23, RZ ;  /* 0x0000001700037224 */ /* 0x000fce00078e02ff */
.L_x_87:
[----:B------:R-:W-:Y:S05]  /*3150*/  BSYNC B1 ;  /* 0x0000000000017941 */ /* 0x000fea0003800000 */
.L_x_86:
[----:B---3--:R-:W-:Y:S01]  /*3160*/  @!P5 IMAD R13, R52, R22, R3 ;  /* 0x00000016340dd224 */ /* 0x008fe200078e0203 */
[----:B------:R-:W-:Y:S04]  /*3170*/  BSSY B1, `(.L_x_88) ;  /* 0x0000006000017945 */ /* 0x000fe80003800000 */
[----:B------:R3:W-:Y:S01]  /*3180*/  @!P5 STG.E.U8 desc[UR36][R6.64+0x38], R13 ;  /* 0x0000380d0600d986 */ /* 0x0007e2000c101124 */
[----:B------:R-:W-:Y:S05]  /*3190*/  @P4 BRA `(.L_x_89) ;  /* 0x00000000000c4947 */ /* 0x000fea0003800000 */
[----:B------:R-:W5:Y:S02]  /*31a0*/  LDG.E.U8 R56, desc[UR36][R8.64+0x39] ;  /* 0x0000392408387981 */ /* 0x000f64000c1e1100 */
[----:B-----5:R-:W-:-:S05]  /*31b0*/  PRMT R0, R56, 0x8880, RZ ;  /* 0x0000888038007816 */ /* 0x020fca00000000ff */
[----:B------:R-:W-:-:S07]  /*31c0*/  IMAD R3, R0, R23, RZ ;  /* 0x0000001700037224 */ /* 0x000fce00078e02ff */
.L_x_89:
[----:B------:R-:W-:Y:S05]  /*31d0*/  BSYNC B1 ;  /* 0x0000000000017941 */ /* 0x000fea0003800000 */
.L_x_88:
[----:B------:R-:W-:Y:S01]  /*31e0*/  @!P4 IMAD R53, R53, R22, R3 ;  /* 0x000000163535c224 */ /* 0x000fe200078e0203 */
[----:B------:R-:W-:Y:S04]  /*31f0*/  BSSY B1, `(.L_x_90) ;  /* 0x0000006000017945 */ /* 0x000fe80003800000 */
[----:B------:R0:W-:Y:S01]  /*3200*/  @!P4 STG.E.U8 desc[UR36][R6.64+0x39], R53 ;  /* 0x000039350600c986 */ /* 0x0001e2000c101124 */
[----:B------:R-:W-:Y:S05]  /*3210*/  @P3 BRA `(.L_x_91) ;  /* 0x00000000000c3947 */ /* 0x000fea0003800000 */
[----:B------:R-:W5:Y:S02]  /*3220*/  LDG.E.U8 R56, desc[UR36][R10.64+0x38] ;  /* 0x000038240a387981 */ /* 0x000f64000c1e1100 */
[----:B-----5:R-:W-:-:S05]  /*3230*/  PRMT R0, R56, 0x8880, RZ ;  /* 0x0000888038007816 */ /* 0x020fca00000000ff */
[----:B------:R-:W-:-:S07]  /*3240*/  IMAD R3, R0, R23, RZ ;  /* 0x0000001700037224 */ /* 0x000fce00078e02ff */
.L_x_91:
[----:B------:R-:W-:Y:S05]  /*3250*/  BSYNC B1 ;  /* 0x0000000000017941 */ /* 0x000fea0003800000 */
.L_x_90:
[----:B0123--:R-:W-:Y:S01]  /*3260*/  @!P3 IMAD R7, R54, R22, R3 ;  /* 0x000000163607b224 */ /* 0x00ffe200078e0203 */
[----:B------:R-:W-:Y:S01]  /*3270*/  ISETP.LT.OR P1, PT, R20, 0x9, !P1 ;  /* 0x000000091400780c */ /* 0x000fe20004f21670 */
[----:B------:R-:W-:Y:S03]  /*3280*/  BSSY B1, `(.L_x_92) ;  /* 0x0000006000017945 */ /* 0x000fe60003800000 */
[----:B------:R0:W-:Y:S09]  /*3290*/  @!P3 STG.E.U8 desc[UR36][R4.64+0x38], R7 ;  /* 0x000038070400b986 */ /* 0x0001f2000c101124 */
[----:B------:R-:W-:Y:S05]  /*32a0*/  @P1 BRA `(.L_x_93) ;  /* 0x00000000000c1947 */ /* 0x000fea0003800000 */
[----:B------:R-:W2:Y:S02]  /*32b0*/  LDG.E.U8 R56, desc[UR36][R10.64+0x39] ;  /* 0x000039240a387981 */ /* 0x000ea4000c1e1100 */
[----:B--2---:R-:W-:-:S05]  /*32c0*/  PRMT R0, R56, 0x8880, RZ ;  /* 0x0000888038007816 */ /* 0x004fca00000000ff */
[----:B------:R-:W-:-:S07]  /*32d0*/  IMAD R3, R0, R23, RZ ;  /* 0x0000001700037224 */ /* 0x000fce00078e02ff */
.L_x_93:
[----:B------:R-:W-:Y:S05]  /*32e0*/  BSYNC B1 ;  /* 0x0000000000017941 */ /* 0x000fea0003800000 */
.L_x_92:
[----:B------:R-:W-:Y:S01]  /*32f0*/  IMAD R3, R55, R22, R3 ;  /* 0x0000001637037224 */ /* 0x000fe200078e0203 */
[----:B------:R-:W-:Y:S06]  /*3300*/  @P1 BRA `(.L_x_94) ;  /* 0x0000000400c81947 */ /* 0x000fec0003800000 */
[----:B------:R1:W-:Y:S01]  /*3310*/  STG.E.U8 desc[UR36][R4.64+0x39], R3 ;  /* 0x0000390304007986 */ /* 0x0003e2000c101124 */
[----:B------:R-:W-:Y:S05]  /*3320*/  BRA `(.L_x_94) ;  /* 0x0000000400c07947 */ /* 0x000fea0003800000 */
.L_x_29:
[C---:B------:R-:W-:Y:S02]  /*3330*/  ISETP.GE.AND P1, PT, R58.reuse, 0x1, PT ;  /* 0x000000013a00780c */ /* 0x040fe40003f26270 */
[----:B------:R-:W-:Y:S02]  /*3340*/  ISETP.GE.AND P0, PT, R58, 0x2, PT ;  /* 0x000000023a00780c */ /* 0x000fe40003f06270 */
[C---:B------:R-:W-:Y:S02]  /*3350*/  ISETP.LT.OR P4, PT, R20.reuse, 0x1, !P1 ;  /* 0x000000011400780c */ /* 0x040fe40004f81670 */
[C---:B------:R-:W-:Y:S02]  /*3360*/  ISETP.LT.OR P5, PT, R20.reuse, 0x1, !P0 ;  /* 0x000000011400780c */ /* 0x040fe400047a1670 */
[C---:B------:R-:W-:Y:S02]  /*3370*/  ISETP.LT.OR P1, PT, R20.reuse, 0x9, !P1 ;  /* 0x000000091400780c */ /* 0x040fe40004f21670 */
[----:B------:R-:W-:-:S02]  /*3380*/  ISETP.LT.OR P0, PT, R20, 0x9, !P0 ;  /* 0x000000091400780c */ /* 0x000fc40004701670 */
[C---:B------:R-:W-:Y:S02]  /*3390*/  ISETP.GE.AND P3, PT, R58.reuse, 0x9, PT ;  /* 0x000000093a00780c */ /* 0x040fe40003f66270 */
[----:B------:R-:W-:-:S03]  /*33a0*/  ISETP.GE.AND P2, PT, R58, 0xa, PT ;  /* 0x0000000a3a00780c */ /* 0x000fc60003f46270 */
[-C--:B------:R-:W-:Y:S02]  /*33b0*/  @!P4 IMAD R3, R24, R22.reuse, RZ ;  /* 0x000000161803c224 */ /* 0x080fe400078e02ff */
[-C--:B------:R-:W-:Y:S02]  /*33c0*/  @!P5 IMAD R25, R25, R22.reuse, RZ ;  /* 0x000000161919d224 */ /* 0x080fe400078e02ff */
[-C--:B------:R-:W-:Y:S01]  /*33d0*/  @!P1 IMAD R9, R26, R22.reuse, RZ ;  /* 0x000000161a099224 */ /* 0x080fe200078e02ff */
[----:B------:R0:W-:Y:S01]  /*33e0*/  @!P4 STG.E.U8 desc[UR36][R6.64], R3 ;  /* 0x000000030600c986 */ /* 0x0001e2000c101124 */
[C---:B------:R-:W-:Y:S01]  /*33f0*/  ISETP.LT.OR P4, PT, R20.reuse, 0x1, !P3 ;  /* 0x000000011400780c */ /* 0x040fe20005f81670 */
[----:B------:R-:W-:Y:S02]  /*3400*/  @!P0 IMAD R27, R27, R22, RZ ;  /* 0x000000161b1b8224 */ /* 0x000fe400078e02ff */
[----:B------:R-:W-:Y:S01]  /*3410*/  @!P5 STG.E.U8 desc[UR36][R6.64+0x1], R25 ;  /* 0x000001190600d986 */ /* 0x000fe2000c101124 */
[----:B------:R-:W-:-:S02]  /*3420*/  ISETP.LT.OR P5, PT, R20, 0x1, !P2 ;  /* 0x000000011400780c */ /* 0x000fc400057a1670 */
[C---:B------:R-:W-:Y:S01]  /*3430*/  ISETP.LT.OR P2, PT, R20.reuse, 0x9, !P2 ;  /* 0x000000091400780c */ /* 0x040fe20005741670 */
[----:B------:R1:W-:Y:S01]  /*3440*/  @!P1 STG.E.U8 desc[UR36][R4.64], R9 ;  /* 0x0000000904009986 */ /* 0x0003e2000c101124 */
[----:B------:R-:W-:Y:S02]  /*3450*/  ISETP.LT.OR P1, PT, R20, 0x9, !P3 ;  /* 0x000000091400780c */ /* 0x000fe40005f21670 */
[C---:B------:R-:W-:Y:S01]  /*3460*/  ISETP.GE.AND P3, PT, R58.reuse, 0x11, PT ;  /* 0x000000113a00780c */ /* 0x040fe20003f66270 */
[----:B------:R-:W-:Y:S01]  /*3470*/  @!P0 STG.E.U8 desc[UR36][R4.64+0x1], R27 ;  /* 0x0000011b04008986 */ /* 0x000fe2000c101124 */
[----:B------:R-:W-:Y:S01]  /*3480*/  ISETP.GE.AND P0, PT, R58, 0x12, PT ;  /* 0x000000123a00780c */ /* 0x000fe20003f06270 */
[----:B------:R-:W-:-:S04]  /*3490*/  @!P4 IMAD R11, R28, R22, RZ ;  /* 0x000000161c0bc224 */ /* 0x000fc800078e02ff */
[-C--:B------:R-:W-:Y:S01]  /*34a0*/  @!P5 IMAD R29, R29, R22.reuse, RZ ;  /* 0x000000161d1dd224 */ /* 0x080fe200078e02ff */
[----:B------:R-:W-:Y:S01]  /*34b0*/  @!P4 STG.E.U8 desc[UR36][R6.64+0x8], R11 ;  /* 0x0000080b0600c986 */ /* 0x000fe2000c101124 */
[C---:B------:R-:W-:Y:S01]  /*34c0*/  ISETP.LT.OR P4, PT, R20.reuse, 0x1, !P3 ;  /* 0x000000011400780c */ /* 0x040fe20005f81670 */
[-C--:B------:R-:W-:Y:S02]  /*34d0*/  @!P2 IMAD R31, R31, R22.reuse, RZ ;  /* 0x000000161f1fa224 */ /* 0x080fe400078e02ff */
[----:B------:R-:W-:Y:S01]  /*34e0*/  @!P5 STG.E.U8 desc[UR36][R6.64+0x9], R29 ;  /* 0x0000091d0600d986 */ /* 0x000fe2000c101124 */
[----:B------:R-:W-:Y:S01]  /*34f0*/  ISETP.LT.OR P5, PT, R20, 0x1, !P0 ;  /* 0x000000011400780c */ /* 0x000fe200047a1670 */
[----:B0-----:R-:W-:Y:S01]  /*3500*/  @!P1 IMAD R3, R30, R22, RZ ;  /* 0x000000161e039224 */ /* 0x001fe200078e02ff */
[----:B------:R-:W-:Y:S01]  /*3510*/  ISETP.LT.OR P0, PT, R20, 0x9, !P0 ;  /* 0x000000091400780c */ /* 0x000fe20004701670 */
[----:B------:R-:W-:Y:S01]  /*3520*/  @!P2 STG.E.U8 desc[UR36][R4.64+0x9], R31 ;  /* 0x0000091f0400a986 */ /* 0x000fe2000c101124 */
[----:B------:R-:W-:-:S03]  /*3530*/  ISETP.GE.AND P2, PT, R58, 0x19, PT ;  /* 0x000000193a00780c */ /* 0x000fc60003f46270 */
[----:B------:R0:W-:Y:S01]  /*3540*/  @!P1 STG.E.U8 desc[UR36][R4.64+0x8], R3 ;  /* 0x0000080304009986 */ /* 0x0001e2000c101124 */
[----:B------:R-:W-:Y:S01]  /*3550*/  ISETP.LT.OR P1, PT, R20, 0x9, !P3 ;  /* 0x000000091400780c */ /* 0x000fe20005f21670 */
[----:B-1----:R-:W-:Y:S01]  /*3560*/  @!P4 IMAD R9, R32, R22, RZ ;  /* 0x000000162009c224 */ /* 0x002fe200078e02ff */
[----:B------:R-:W-:-:S03]  /*3570*/  ISETP.GE.AND P3, PT, R58, 0x1a, PT ;  /* 0x0000001a3a00780c */ /* 0x000fc60003f66270 */
[-C--:B------:R-:W-:Y:S01]  /*3580*/  @!P5 IMAD R33, R33, R22.reuse, RZ ;  /* 0x000000162121d224 */ /* 0x080fe200078e02ff */
[----:B------:R-:W-:Y:S01]  /*3590*/  @!P4 STG.E.U8 desc[UR36][R6.64+0x10], R9 ;  /* 0x000010090600c986 */ /* 0x000fe2000c101124 */
[C---:B------:R-:W-:Y:S01]  /*35a0*/  ISETP.LT.OR P4, PT, R20.reuse, 0x1, !P3 ;  /* 0x000000011400780c */ /* 0x040fe20005f81670 */
[-C--:B------:R-:W-:Y:S01]  /*35b0*/  @!P0 IMAD R35, R35, R22.reuse, RZ ;  /* 0x0000001623238224 */ /* 0x080fe200078e02ff */
[C---:B------:R-:W-:Y:S01]  /*35c0*/  ISETP.LT.OR P3, PT, R20.reuse, 0x9, !P3 ;  /* 0x000000091400780c */ /* 0x040fe20005f61670 */
[----:B------:R-:W-:Y:S01]  /*35d0*/  @!P5 STG.E.U8 desc[UR36][R6.64+0x11], R33 ;  /* 0x000011210600d986 */ /* 0x000fe2000c101124 */
[----:B------:R-:W-:Y:S02]  /*35e0*/  ISETP.LT.OR P5, PT, R20, 0x1, !P2 ;  /* 0x000000011400780c */ /* 0x000fe400057a1670 */
[----:B0-----:R-:W-:Y:S01]  /*35f0*/  @!P1 IMAD R3, R34, R22, RZ ;  /* 0x0000001622039224 */ /* 0x001fe200078e02ff */
[----:B------:R-:W-:Y:S01]  /*3600*/  @!P0 STG.E.U8 desc[UR36][R4.64+0x11], R35 ;  /* 0x0000112304008986 */ /* 0x000fe2000c101124 */
[----:B------:R-:W-:-:S02]  /*3610*/  ISETP.LT.OR P2, PT, R20, 0x9, !P2 ;  /* 0x000000091400780c */ /* 0x000fc40005741670 */
[C---:B------:R-:W-:Y:S01]  /*3620*/  ISETP.GE.AND P0, PT, R58.reuse, 0x21, PT ;  /* 0x000000213a00780c */ /* 0x040fe20003f06270 */
[----:B------:R0:W-:Y:S01]  /*3630*/  @!P1 STG.E.U8 desc[UR36][R4.64+0x10], R3 ;  /* 0x0000100304009986 */ /* 0x0001e2000c101124 */
[----:B------:R-:W-:Y:S01]  /*3640*/  ISETP.GE.AND P1, PT, R58, 0x22, PT ;  /* 0x000000223a00780c */ /* 0x000fe20003f26270 */
[-C--:B------:R-:W-:Y:S02]  /*3650*/  @!P4 IMAD R37, R37, R22.reuse, RZ ;  /* 0x000000162525c224 */ /* 0x080fe400078e02ff */
[-C--:B------:R-:W-:Y:S02]  /*3660*/  @!P3 IMAD R39, R39, R22.reuse, RZ ;  /* 0x000000162727b224 */ /* 0x080fe400078e02ff */
[-C--:B------:R-:W-:Y:S01]  /*3670*/  @!P5 IMAD R11, R36, R22.reuse, RZ ;  /* 0x00000016240bd224 */ /* 0x080fe200078e02ff */
[----:B------:R-:W-:Y:S01]  /*3680*/  @!P4 STG.E.U8 desc[UR36][R6.64+0x19], R37 ;  /* 0x000019250600c986 */ /* 0x000fe2000c101124 */
[C---:B------:R-:W-:Y:S02]  /*3690*/  ISETP.LT.OR P4, PT, R20.reuse, 0x1, !P0 ;  /* 0x000000011400780c */ /* 0x040fe40004781670 */
[C---:B------:R-:W-:Y:S01]  /*36a0*/  ISETP.LT.OR P0, PT, R20.reuse, 0x9, !P0 ;  /* 0x000000091400780c */ /* 0x040fe20004701670 */
[----:B------:R-:W-:Y:S01]  /*36b0*/  @!P5 STG.E.U8 desc[UR36][R6.64+0x18], R11 ;  /* 0x0000180b0600d986 */ /* 0x000fe2000c101124 */
[----:B------:R-:W-:Y:S01]  /*36c0*/  ISETP.LT.OR P5, PT, R20, 0x1, !P1 ;  /* 0x000000011400780c */ /* 0x000fe20004fa1670 */
[----:B0-----:R-:W-:Y:S01]  /*36d0*/  @!P2 IMAD R3, R38, R22, RZ ;  /* 0x000000162603a224 */ /* 0x001fe200078e02ff */
[----:B------:R-:W-:Y:S01]  /*36e0*/  ISETP.LT.OR P1, PT, R20, 0x9, !P1 ;  /* 0x000000091400780c */ /* 0x000fe20004f21670 */
[----:B------:R-:W-:Y:S01]  /*36f0*/  @!P3 STG.E.U8 desc[UR36][R4.64+0x19], R39 ;  /* 0x000019270400b986 */ /* 0x000fe2000c101124 */
[----:B------:R-:W-:-:S03]  /*3700*/  ISETP.GE.AND P3, PT, R58, 0x29, PT ;  /* 0x000000293a00780c */ /* 0x000fc60003f66270 */
[----:B------:R0:W-:Y:S01]  /*3710*/  @!P2 STG.E.U8 desc[UR36][R4.64+0x18], R3 ;  /* 0x000018030400a986 */ /* 0x0001e2000c101124 */
[----:B------:R-:W-:Y:S01]  /*3720*/  ISETP.GE.AND P2, PT, R58, 0x2a, PT ;  /* 0x0000002a3a00780c */ /* 0x000fe20003f46270 */
[----:B------:R-:W-:-:S04]  /*3730*/  @!P4 IMAD R9, R40, R22, RZ ;  /* 0x000000162809c224 */ /* 0x000fc800078e02ff */
[-C--:B------:R-:W-:Y:S01]  /*3740*/  @!P5 IMAD R41, R41, R22.reuse, RZ ;  /* 0x000000162929d224 */ /* 0x080fe200078e02ff */
[----:B------:R-:W-:Y:S01]  /*3750*/  @!P4 STG.E.U8 desc[UR36][R6.64+0x20], R9 ;  /* 0x000020090600c986 */ /* 0x000fe2000c101124 */
[C---:B------:R-:W-:Y:S01]  /*3760*/  ISETP.LT.OR P4, PT, R20.reuse, 0x1, !P3 ;  /* 0x000000011400780c */ /* 0x040fe20005f81670 */
[-C--:B------:R-:W-:Y:S01]  /*3770*/  @!P1 IMAD R43, R43, R22.reuse, RZ ;  /* 0x000000162b2b9224 */ /* 0x080fe200078e02ff */
        /* <DEDUP_REMOVED lines=25> */
[----:B------:R1:W-:Y:S01]  /*3910*/  @!P4 STG.E.U8 desc[UR36][R6.64+0x30], R9 ;  /* 0x000030090600c986 */ /* 0x0003e2000c101124 */
[C---:B------:R-:W-:Y:S01]  /*3920*/  ISETP.LT.OR P4, PT, R20.reuse, 0x1, !P2 ;  /* 0x000000011400780c */ /* 0x040fe20005781670 */
[-C--:B------:R-:W-:Y:S01]  /*3930*/  @!P0 IMAD R51, R51, R22.reuse, RZ ;  /* 0x0000001633338224 */ /* 0x080fe200078e02ff */
[C---:B------:R-:W-:Y:S01]  /*3940*/  ISETP.LT.OR P2, PT, R20.reuse, 0x9, !P2 ;  /* 0x000000091400780c */ /* 0x040fe20005741670 */
[----:B------:R2:W-:Y:S01]  /*3950*/  @!P5 STG.E.U8 desc[UR36][R6.64+0x31], R49 ;  /* 0x000031310600d986 */ /* 0x0005e2000c101124 */
[----:B------:R-:W-:Y:S01]  /*3960*/  ISETP.LT.OR P5, PT, R20, 0x1, !P3 ;  /* 0x000000011400780c */ /* 0x000fe20005fa1670 */
[-C--:B0-----:R-:W-:Y:S01]  /*3970*/  @!P1 IMAD R3, R50, R22.reuse, RZ ;  /* 0x0000001632039224 */ /* 0x081fe200078e02ff */
[----:B------:R-:W-:Y:S01]  /*3980*/  ISETP.LT.OR P3, PT, R20, 0x9, !P3 ;  /* 0x000000091400780c */ /* 0x000fe20005f61670 */
[----:B------:R2:W-:Y:S04]  /*3990*/  @!P0 STG.E.U8 desc[UR36][R4.64+0x31], R51 ;  /* 0x0000313304008986 */ /* 0x0005e8000c101124 */
[----:B------:R2:W-:Y:S02]  /*39a0*/  @!P1 STG.E.U8 desc[UR36][R4.64+0x30], R3 ;  /* 0x0000300304009986 */ /* 0x0005e4000c101124 */
[----:B------:R-:W-:-:S02]  /*39b0*/  @!P4 IMAD R11, R52, R22, RZ ;  /* 0x00000016340bc224 */ /* 0x000fc400078e02ff */
[-C--:B-1----:R-:W-:Y:S02]  /*39c0*/  @!P2 IMAD R9, R54, R22.reuse, RZ ;  /* 0x000000163609a224 */ /* 0x082fe400078e02ff */
[-C--:B------:R-:W-:Y:S01]  /*39d0*/  @!P5 IMAD R53, R53, R22.reuse, RZ ;  /* 0x000000163535d224 */ /* 0x080fe200078e02ff */
[----:B------:R2:W-:Y:S01]  /*39e0*/  @!P4 STG.E.U8 desc[UR36][R6.64+0x38], R11 ;  /* 0x0000380b0600c986 */ /* 0x0005e2000c101124 */
[----:B------:R-:W-:-:S03]  /*39f0*/  @!P3 IMAD R55, R55, R22, RZ ;  /* 0x000000163737b224 */ /* 0x000fc600078e02ff */
[----:B------:R2:W-:Y:S04]  /*3a00*/  @!P5 STG.E.U8 desc[UR36][R6.64+0x39], R53 ;  /* 0x000039350600d986 */ /* 0x0005e8000c101124 */
[----:B------:R2:W-:Y:S04]  /*3a10*/  @!P2 STG.E.U8 desc[UR36][R4.64+0x38], R9 ;  /* 0x000038090400a986 */ /* 0x0005e8000c101124 */
[----:B------:R2:W-:Y:S02]  /*3a20*/  @!P3 STG.E.U8 desc[UR36][R4.64+0x39], R55 ;  /* 0x000039370400b986 */ /* 0x0005e4000c101124 */
.L_x_94:
[----:B------:R-:W-:Y:S05]  /*3a30*/  BSYNC B0 ;  /* 0x0000000000007941 */ /* 0x000fea0003800000 */
.L_x_28:
[----:B------:R-:W-:Y:S01]  /*3a40*/  ULDC UR4, c[0x0][0xc] ;  /* 0x0000030000047ab9 */ /* 0x000fe20000000800 */
[----:B------:R-:W-:Y:S01]  /*3a50*/  ULDC UR5, c[0x0][0x10] ;  /* 0x0000040000057ab9 */ /* 0x000fe20000000800 */
[----:B-12---:R-:W1:Y:S01]  /*3a60*/  LDC R3, c[0x0][0x14] ;  /* 0x00000500ff037b82 */ /* 0x006e620000000800 */
[----:B------:R-:W-:Y:S01]  /*3a70*/  UIMAD.WIDE.U32 UR4, UR4, UR5, URZ ;  /* 0x00000005040472a5 */ /* 0x000fe2000f8e003f */
[----:B------:R-:W-:Y:S01]  /*3a80*/  PRMT R0, RZ, 0x7610, R0 ;  /* 0x00007610ff007816 */ /* 0x000fe20000000000 */
[----:B------:R-:W-:Y:S02]  /*3a90*/  IMAD.MOV.U32 R58, RZ, RZ, -0x1 ;  /* 0xffffffffff3a7424 */ /* 0x000fe400078e00ff */
[----:B------:R-:W-:Y:S02]  /*3aa0*/  IMAD.MOV.U32 R59, RZ, RZ, -0x1 ;  /* 0xffffffffff3b7424 */ /* 0x000fe400078e00ff */
[----:B-1----:R-:W-:-:S04]  /*3ab0*/  IMAD.WIDE.U32 R16, R3, UR4, R16 ;  /* 0x0000000403107c25 */ /* 0x002fc8000f8e0010 */
[----:B------:R-:W-:Y:S01]  /*3ac0*/  IMAD R3, R3, UR5, RZ ;  /* 0x0000000503037c24 */ /* 0x000fe2000f8e02ff */
[----:B------:R-:W-:Y:S02]  /*3ad0*/  ULDC.64 UR4, c[0x0][0x650] ;  /* 0x0001940000047ab9 */ /* 0x000fe40000000a00 */
[----:B------:R-:W-:Y:S01]  /*3ae0*/  ISETP.GE.U32.AND P0, PT, R16, UR4, PT ;  /* 0x0000000410007c0c */ /* 0x000fe2000bf06070 */
[----:B------:R-:W-:-:S05]  /*3af0*/  IMAD.IADD R17, R17, 0x1, R3 ;  /* 0x0000000111117824 */ /* 0x000fca00078e0203 */
[----:B------:R-:W-:-:S13]  /*3b00*/  ISETP.GE.U32.AND.EX P0, PT, R17, UR5, PT, P0 ;  /* 0x0000000511007c0c */ /* 0x000fda000bf06100 */
[----:B------:R-:W-:Y:S05]  /*3b10*/  @P0 BRA `(.L_x_95) ;  /* 0x0000000400640947 */ /* 0x000fea0003800000 */
[----:B------:R-:W1:Y:S01]  /*3b20*/  S2R R12, SR_CTAID.X ;  /* 0x00000000000c7919 */ /* 0x000e620000002500 */
[----:B------:R-:W2:Y:S01]  /*3b30*/  LDC.64 R10, c[0x0][0x628] ;  /* 0x00018a00ff0a7b82 */ /* 0x000ea20000000a00 */
[----:B------:R-:W-:Y:S01]  /*3b40*/  ULDC UR4, c[0x0][0x150] ;  /* 0x0000540000047ab9 */ /* 0x000fe20000000800 */
[----:B------:R-:W-:Y:S01]  /*3b50*/  IMAD.MOV.U32 R8, RZ, RZ, R16 ;  /* 0x000000ffff087224 */ /* 0x000fe200078e0010 */
[----:B------:R-:W3:Y:S01]  /*3b60*/  S2R R24, SR_CTAID.Y ;  /* 0x0000000000187919 */ /* 0x000ee20000002600 */
[----:B------:R-:W-:-:S04]  /*3b70*/  IMAD.MOV.U32 R9, RZ, RZ, R17 ;  /* 0x000000ffff097224 */ /* 0x000fc800078e0011 */
[----:B------:R-:W0:Y:S08]  /*3b80*/  LDC R21, c[0x0][0x144] ;  /* 0x00005100ff157b82 */ /* 0x000e300000000800 */
[----:B------:R-:W0:Y:S08]  /*3b90*/  LDC R0, c[0x0][0x630] ;  /* 0x00018c00ff007b82 */ /* 0x000e300000000800 */
[----:B------:R-:W0:Y:S01]  /*3ba0*/  LDC.64 R14, c[0x0][0x620] ;  /* 0x00018800ff0e7b82 */ /* 0x000e220000000a00 */
[----:B--2---:R-:W-:-:S04]  /*3bb0*/  ISETP.NE.U32.AND P0, PT, R10, RZ, PT ;  /* 0x000000ff0a00720c */ /* 0x004fc80003f05070 */
[----:B------:R-:W-:Y:S02]  /*3bc0*/  ISETP.NE.AND.EX P0, PT, R11, RZ, PT, P0 ;  /* 0x000000ff0b00720c */ /* 0x000fe40003f05300 */
[----:B-1----:R-:W-:-:S05]  /*3bd0*/  I2FP.F32.U32 R3, R12 ;  /* 0x0000000c00037245 */ /* 0x002fca0000201000 */
[----:B------:R-:W-:-:S04]  /*3be0*/  FMUL R3, R3, UR4 ;  /* 0x0000000403037c20 */ /* 0x000fc80008400000 */
[----:B------:R1:W2:Y:S02]  /*3bf0*/  F2I.U32.TRUNC.NTZ R20, R3 ;  /* 0x0000000300147305 */ /* 0x0002a4000020f000 */
[----:B---3--:R-:W-:Y:S05]  /*3c00*/  @!P0 BRA `(.L_x_96) ;  /* 0x0000000000288947 */ /* 0x008fea0003800000 */
[----:B-1----:R-:W1:Y:S02]  /*3c10*/  LDC R3, c[0x0][0x634] ;  /* 0x00018d00ff037b82 */ /* 0x002e640000000800 */
[----:B-1----:R-:W-:-:S05]  /*3c20*/  IADD3 R3, P0, R16, R3, RZ ;  /* 0x0000000310037210 */ /* 0x002fca0007f1e0ff */
[----:B------:R-:W-:-:S04]  /*3c30*/  IMAD.X R13, RZ, RZ, R17, P0 ;  /* 0x000000ffff0d7224 */ /* 0x000fc800000e0611 */
[----:B0---4-:R-:W-:-:S04]  /*3c40*/  IMAD.WIDE.U32 R4, R13, R10, RZ ;  /* 0x0000000a0d047225 */ /* 0x011fc800078e00ff */
[----:B------:R-:W-:-:S04]  /*3c50*/  IMAD.WIDE.U32 R6, P0, R3, R11, R4 ;  /* 0x0000000b03067225 */ /* 0x000fc80007800004 */
[----:B------:R-:W-:-:S04]  /*3c60*/  IMAD.WIDE.U32 R4, R3, R10, RZ ;  /* 0x0000000a03047225 */ /* 0x000fc800078e00ff */
[----:B------:R-:W-:Y:S01]  /*3c70*/  IMAD.X R9, RZ, RZ, RZ, P0 ;  /* 0x000000ffff097224 */ /* 0x000fe200000e06ff */
[----:B------:R-:W-:Y:S01]  /*3c80*/  IADD3 RZ, P0, R5, R6, RZ ;  /* 0x0000000605ff7210 */ /* 0x000fe20007f1e0ff */
[----:B------:R-:W-:-:S04]  /*3c90*/  IMAD.MOV.U32 R8, RZ, RZ, R7 ;  /* 0x000000ffff087224 */ /* 0x000fc800078e0007 */
[----:B------:R-:W-:-:S08]  /*3ca0*/  IMAD.WIDE.U32.X R8, R13, R11, R8, P0 ;  /* 0x0000000b0d087225 */ /* 0x000fd000000e0408 */
.L_x_96:
[----:B------:R-:W3:Y:S01]  /*3cb0*/  LDC.64 R30, c[0x0][0x640] ;  /* 0x00019000ff1e7b82 */ /* 0x000ee20000000a00 */
[-CC-:B0-----:R-:W-:Y:S01]  /*3cc0*/  SHF.R.U64 R59, R8, R0.reuse, R9.reuse ;  /* 0x00000000083b7219 */ /* 0x181fe20000001209 */
[----:B--2---:R-:W-:Y:S01]  /*3cd0*/  IMAD.MOV R20, RZ, RZ, -R20 ;  /* 0x000000ffff147224 */ /* 0x004fe200078e0a14 */
[----:B------:R-:W-:Y:S01]  /*3ce0*/  SHF.R.U32.HI R0, RZ, R0, R9 ;  /* 0x00000000ff007219 */ /* 0x000fe20000011609 */
[----:B------:R-:W-:Y:S01]  /*3cf0*/  ULDC UR4, c[0x0][0x154] ;  /* 0x0000550000047ab9 */ /* 0x000fe20000000800 */
[----:B-1----:R-:W-:Y:S01]  /*3d00*/  IADD3 R3, P0, RZ, -R59, RZ ;  /* 0x8000003bff037210 */ /* 0x002fe20007f1e0ff */
[----:B------:R-:W-:Y:S02]  /*3d10*/  IMAD R26, R21, R20, R12 ;  /* 0x00000014151a7224 */ /* 0x000fe400078e020c */
[----:B------:R-:W0:Y:S01]  /*3d20*/  LDC R6, c[0x0][0x618] ;  /* 0x00018600ff067b82 */ /* 0x000e220000000800 */
[----:B------:R-:W-:Y:S02]  /*3d30*/  IMAD.MOV.U32 R7, RZ, RZ, 0x1 ;  /* 0x00000001ff077424 */ /* 0x000fe400078e00ff */
[----:B----4-:R-:W-:-:S04]  /*3d40*/  IMAD.X R5, RZ, RZ, ~R0, P0 ;  /* 0x000000ffff057224 */ /* 0x010fc800000e0e00 */
[-C--:B------:R-:W-:Y:S01]  /*3d50*/  IMAD R0, R5, R14.reuse, RZ ;  /* 0x0000000e05007224 */ /* 0x080fe200078e02ff */
[----:B------:R-:W1:Y:S01]  /*3d60*/  LDC R8, c[0x0][0x608] ;  /* 0x00018200ff087b82 */ /* 0x000e620000000800 */
[----:B------:R-:W-:-:S04]  /*3d70*/  IMAD.WIDE.U32 R4, R3, R14, R16 ;  /* 0x0000000e03047225 */ /* 0x000fc800078e0010 */
[----:B------:R-:W-:Y:S01]  /*3d80*/  IMAD R3, R3, R15, R0 ;  /* 0x0000000f03037224 */ /* 0x000fe200078e0200 */
[----:B------:R-:W-:Y:S02]  /*3d90*/  I2FP.F32.U32 R0, R24 ;  /* 0x0000001800007245 */ /* 0x000fe40000201000 */
[----:B------:R-:W2:Y:S01]  /*3da0*/  LDC R28, c[0x0][0x658] ;  /* 0x00019600ff1c7b82 */ /* 0x000ea20000000800 */
[----:B------:R-:W-:Y:S01]  /*3db0*/  IMAD.IADD R3, R5, 0x1, R3 ;  /* 0x0000000105037824 */ /* 0x000fe200078e0203 */
[----:B---3--:R-:W-:Y:S01]  /*3dc0*/  ISETP.NE.U32.AND P0, PT, R30, RZ, PT ;  /* 0x000000ff1e00720c */ /* 0x008fe20003f05070 */
[----:B------:R-:W-:Y:S01]  /*3dd0*/  FMUL R0, R0, UR4 ;  /* 0x0000000400007c20 */ /* 0x000fe20008400000 */
[----:B------:R-:W-:Y:S02]  /*3de0*/  IMAD.MOV.U32 R5, RZ, RZ, -0x1 ;  /* 0xffffffffff057424 */ /* 0x000fe400078e00ff */
[----:B------:R-:W-:Y:S01]  /*3df0*/  ISETP.NE.AND.EX P0, PT, R31, RZ, PT, P0 ;  /* 0x000000ff1f00720c */ /* 0x000fe20003f05300 */
[----:B------:R3:W4:Y:S01]  /*3e00*/  F2I.U32.TRUNC.NTZ R13, R0 ;  /* 0x00000000000d7305 */ /* 0x000722000020f000 */
[----:B------:R-:W3:Y:S01]  /*3e10*/  LDC R15, c[0x0][0x148] ;  /* 0x00005200ff0f7b82 */ /* 0x000ee20000000800 */
[----:B0-----:R-:W-:-:S02]  /*3e20*/  SHF.R.U64 R12, R4, R6, R3 ;  /* 0x00000006040c7219 */ /* 0x001fc40000001203 */
[----:B------:R-:W-:-:S05]  /*3e30*/  SHF.R.U32.HI R3, RZ, R6, R3 ;  /* 0x00000006ff037219 */ /* 0x000fca0000011603 */
[----:B------:R-:W0:Y:S01]  /*3e40*/  LDC R20, c[0x0][0x600] ;  /* 0x00018000ff147b82 */ /* 0x000e220000000800 */
[-CC-:B-1----:R-:W-:Y:S02]  /*3e50*/  SHF.R.U64 R10, R12, R8.reuse, R3.reuse ;  /* 0x000000080c0a7219 */ /* 0x182fe40000001203 */
[----:B------:R-:W-:-:S05]  /*3e60*/  SHF.R.U32.HI R3, RZ, R8, R3 ;  /* 0x00000008ff037219 */ /* 0x000fca0000011603 */
[----:B------:R-:W1:Y:S01]  /*3e70*/  LDC R21, c[0x0][0x648] ;  /* 0x00019200ff157b82 */ /* 0x000e620000000800 */
[-C--:B--2---:R-:W-:Y:S02]  /*3e80*/  SHF.L.U32 R4, R5, R28.reuse, RZ ;  /* 0x0000001c05047219 */ /* 0x084fe400000006ff */
[-CC-:B------:R-:W-:Y:S02]  /*3e90*/  SHF.R.U64 R14, R10, R28.reuse, R3.reuse ;  /* 0x0000001c0a0e7219 */ /* 0x180fe40000001203 */
[----:B------:R-:W-:Y:S02]  /*3ea0*/  SHF.R.U32.HI R5, RZ, R28, R3 ;  /* 0x0000001cff057219 */ /* 0x000fe40000011603 */
[----:B------:R-:W-:Y:S01]  /*3eb0*/  LOP3.LUT R57, RZ, R4, RZ, 0x33, !PT ;  /* 0x00000004ff397212 */ /* 0x000fe200078e33ff */
[----:B------:R-:W2:Y:S01]  /*3ec0*/  LDC R25, c[0x0][0x638] ;  /* 0x00018e00ff197b82 */ /* 0x000ea20000000800 */
[----:B------:R-:W-:Y:S01]  /*3ed0*/  SHF.L.U32 R28, R7, R28, RZ ;  /* 0x0000001c071c7219 */ /* 0x000fe200000006ff */
[----:B------:R-:W-:-:S06]  /*3ee0*/  IMAD.MOV.U32 R4, RZ, RZ, R14 ;  /* 0x000000ffff047224 */ /* 0x000fcc00078e000e */
[----:B------:R-:W0:Y:S01]  /*3ef0*/  LDC R27, c[0x0][0x610] ;  /* 0x00018400ff1b7b82 */ /* 0x000e220000000800 */
[----:B----4-:R-:W-:Y:S05]  /*3f00*/  @!P0 BRA `(.L_x_97) ;  /* 0x0000000000288947 */ /* 0x010fea0003800000 */
[----:B------:R-:W4:Y:S02]  /*3f10*/  LDC R3, c[0x0][0x64c] ;  /* 0x00019300ff037b82 */ /* 0x000f240000000800 */
[----:B----4-:R-:W-:-:S05]  /*3f20*/  IADD3 R3, P0, R14, R3, RZ ;  /* 0x000000030e037210 */ /* 0x010fca0007f1e0ff */
        /* <DEDUP_REMOVED lines=8> */
.L_x_97:
[----:B------:R-:W-:Y:S01]  /*3fb0*/  ISETP.NE.AND P0, PT, R2, 0x1, PT ;  /* 0x000000010200780c */ /* 0x000fe20003f05270 */
[----:B------:R-:W-:Y:S01]  /*3fc0*/  IMAD.MOV R13, RZ, RZ, -R13 ;  /* 0x000000ffff0d7224 */ /* 0x000fe200078e0a0d */
[----:B-1-3--:R-:W-:Y:S01]  /*3fd0*/  SHF.R.U64 R0, R4, R21, R5 ;  /* 0x0000001504007219 */ /* 0x00afe20000001205 */
[----:B0-----:R-:W-:Y:S01]  /*3fe0*/  VIADD R5, R20, 0xffffffff ;  /* 0xffffffff14057836 */ /* 0x001fe20000000000 */
[----:B------:R-:W-:-:S03]  /*3ff0*/  LOP3.LUT R57, R10, R57, RZ, 0xc0, !PT ;  /* 0x000000390a397212 */ /* 0x000fc600078ec0ff */
[----:B------:R-:W-:Y:S01]  /*4000*/  IMAD.MOV R3, RZ, RZ, -R0 ;  /* 0x000000ffff037224 */ /* 0x000fe200078e0a00 */
[----:B------:R-:W-:Y:S01]  /*4010*/  LOP3.LUT R5, R12, R5, RZ, 0xc0, !PT ;  /* 0x000000050c057212 */ /* 0x000fe200078ec0ff */
[----:B------:R-:W-:Y:S02]  /*4020*/  IMAD R57, R28, R0, R57 ;  /* 0x000000001c397224 */ /* 0x000fe400078e0239 */
[----:B--2---:R-:W-:Y:S02]  /*4030*/  IMAD R0, R3, R25, R14 ;  /* 0x0000001903007224 */ /* 0x004fe400078e020e */
[----:B------:R-:W-:Y:S02]  /*4040*/  @P0 IMAD R26, R15, R13, R24 ;  /* 0x0000000d0f1a0224 */ /* 0x000fe400078e0218 */
[----:B------:R-:W-:Y:S02]  /*4050*/  IMAD R4, R0, R20, R5 ;  /* 0x0000001400047224 */ /* 0x000fe400078e0205 */
[----:B------:R-:W-:-:S02]  /*4060*/  IMAD R57, R57, R27, R26 ;  /* 0x0000001b39397224 */ /* 0x000fc400078e021a */
[----:B------:R-:W-:-:S03]  /*4070*/  IMAD.MOV.U32 R3, RZ, RZ, 0x1 ;  /* 0x00000001ff037424 */ /* 0x000fc600078e00ff */
[----:B------:R-:W-:Y:S02]  /*4080*/  SEL R58, R4, R57, !P0 ;  /* 0x00000039043a7207 */ /* 0x000fe40004000000 */
[----:B------:R-:W-:Y:S02]  /*4090*/  PRMT R0, R3, 0x7610, R0 ;  /* 0x0000761003007816 */ /* 0x000fe40000000000 */
[----:B------:R-:W-:-:S07]  /*40a0*/  SEL R57, R57, R4, !P0 ;  /* 0x0000000439397207 */ /* 0x000fce0004000000 */
.L_x_95:
[----:B------:R-:W-:-:S13]  /*40b0*/  LOP3.LUT P0, RZ, R0, 0xff, RZ, 0xc0, !PT ;  /* 0x000000ff00ff7812 */ /* 0x000fda000780c0ff */
[----:B------:R-:W-:Y:S05]  /*40c0*/  @P0 BRA `(.L_x_98) ;  /* 0xffffffcc00ac0947 */ /* 0x000fea000383ffff */
[----:B------:R-:W-:Y:S05]  /*40d0*/  EXIT ;  /* 0x000000000000794d */ /* 0x000fea0003800000 */
.L_x_3:
[----:B0-----:R-:W-:Y:S01]  /*40e0*/  ULDC.64 UR4, c[0x0][0x650] ;  /* 0x0001940000047ab9 */ /* 0x001fe20000000a00 */
        /* <DEDUP_REMOVED lines=25> */
.L_x_100:
[--C-:B------:R-:W-:Y:S01]  /*4280*/  SHF.R.U64 R12, R10, R14, R11.reuse ;  /* 0x0000000e0a0c7219 */ /* 0x100fe2000000120b */
[----:B------:R-:W0:Y:S01]  /*4290*/  LDC R22, c[0x0][0x618] ;  /* 0x00018600ff167b82 */ /* 0x000e220000000800 */
[----:B------:R-:W-:Y:S01]  /*42a0*/  I2FP.F32.U32 R6, R4 ;  /* 0x0000000400067245 */ /* 0x000fe20000201000 */
[----:B------:R-:W-:Y:S01]  /*42b0*/  ULDC UR4, c[0x0][0x150] ;  /* 0x0000540000047ab9 */ /* 0x000fe20000000800 */
[----:B------:R-:W-:Y:S02]  /*42c0*/  SHF.R.U32.HI R5, RZ, R14, R11 ;  /* 0x0000000eff057219 */ /* 0x000fe4000001160b */
[----:B------:R-:W-:Y:S01]  /*42d0*/  IADD3 R9, P0, RZ, -R12, RZ ;  /* 0x8000000cff097210 */ /* 0x000fe20007f1e0ff */
[----:B------:R-:W-:Y:S01]  /*42e0*/  FMUL R11, R6, UR4 ;  /* 0x00000004060b7c20 */ /* 0x000fe20008400000 */
[----:B------:R-:W-:Y:S01]  /*42f0*/  ULDC UR4, c[0x0][0x154] ;  /* 0x0000550000047ab9 */ /* 0x000fe20000000800 */
[----:B------:R-:W1:Y:S02]  /*4300*/  LDC.64 R24, c[0x0][0x640] ;  /* 0x00019000ff187b82 */ /* 0x000e640000000a00 */
[----:B------:R-:W-:-:S02]  /*4310*/  IMAD.X R5, RZ, RZ, ~R5, P0 ;  /* 0x000000ffff057224 */ /* 0x000fc400000e0e05 */
[----:B------:R-:W2:Y:S01]  /*4320*/  F2I.U32.TRUNC.NTZ R11, R11 ;  /* 0x0000000b000b7305 */ /* 0x000ea2000020f000 */
[----:B------:R-:W-:-:S03]  /*4330*/  IMAD.WIDE.U32 R6, R9, R20, R16 ;  /* 0x0000001409067225 */ /* 0x000fc600078e0010 */
[----:B------:R-:W3:Y:S01]  /*4340*/  LDC R13, c[0x0][0x144] ;  /* 0x00005100ff0d7b82 */ /* 0x000ee20000000800 */
[----:B------:R-:W-:-:S04]  /*4350*/  IMAD R8, R5, R20, RZ ;  /* 0x0000001405087224 */ /* 0x000fc800078e02ff */
[----:B------:R-:W-:Y:S02]  /*4360*/  IMAD R5, R9, R21, R8 ;  /* 0x0000001509057224 */ /* 0x000fe400078e0208 */
[----:B------:R-:W-:Y:S01]  /*4370*/  IMAD.MOV.U32 R8, RZ, RZ, -0x1 ;  /* 0xffffffffff087424 */ /* 0x000fe200078e00ff */
[----:B------:R-:W4:Y:S01]  /*4380*/  LDC R14, c[0x0][0x608] ;  /* 0x00018200ff0e7b82 */ /* 0x000f220000000800 */
[----:B------:R-:W-:Y:S01]  /*4390*/  IMAD.IADD R5, R7, 0x1, R5 ;  /* 0x0000000107057824 */ /* 0x000fe200078e0205 */
[----:B------:R-:W-:-:S04]  /*43a0*/  I2FP.F32.U32 R7, R3 ;  /* 0x0000000300077245 */ /* 0x000fc80000201000 */
[-C--:B0-----:R-:W-:Y:S01]  /*43b0*/  SHF.R.U64 R10, R6, R22.reuse, R5 ;  /* 0x00000016060a7219 */ /* 0x081fe20000001205 */
[----:B--2---:R-:W-:Y:S01]  /*43c0*/  IMAD.MOV R6, RZ, RZ, -R11 ;  /* 0x000000ffff067224 */ /* 0x004fe200078e0a0b */
[----:B------:R-:W0:Y:S01]  /*43d0*/  LDC R9, c[0x0][0x658] ;  /* 0x00019600ff097b82 */ /* 0x000e220000000800 */
[----:B-1----:R-:W-:Y:S01]  /*43e0*/  ISETP.NE.U32.AND P0, PT, R24, RZ, PT ;  /* 0x000000ff1800720c */ /* 0x002fe20003f05070 */
[----:B------:R-:W-:Y:S01]  /*43f0*/  FMUL R7, R7, UR4 ;  /* 0x0000000407077c20 */ /* 0x000fe20008400000 */
[----:B------:R-:W-:Y:S02]  /*4400*/  SHF.R.U32.HI R5, RZ, R22, R5 ;  /* 0x00000016ff057219 */ /* 0x000fe40000011605 */
[----:B------:R-:W-:-:S03]  /*4410*/  ISETP.NE.AND.EX P0, PT, R25, RZ, PT, P0 ;  /* 0x000000ff1900720c */ /* 0x000fc60003f05300 */
[----:B------:R-:W1:Y:S01]  /*4420*/  LDC R20, c[0x0][0x148] ;  /* 0x00005200ff147b82 */ /* 0x000e620000000800 */
[----:B---3--:R-:W-:Y:S02]  /*4430*/  IMAD R23, R13, R6, R4 ;  /* 0x000000060d177224 */ /* 0x008fe400078e0204 */
[----:B------:R-:W-:-:S05]  /*4440*/  IMAD.MOV.U32 R6, RZ, RZ, 0x1 ;  /* 0x00000001ff067424 */ /* 0x000fca00078e00ff */
[----:B------:R-:W2:Y:S01]  /*4450*/  LDC R21, c[0x0][0x600] ;  /* 0x00018000ff157b82 */ /* 0x000ea20000000800 */
[-CC-:B----4-:R-:W-:Y:S02]  /*4460*/  SHF.R.U64 R13, R10, R14.reuse, R5.reuse ;  /* 0x0000000e0a0d7219 */ /* 0x190fe40000001205 */
[----:B------:R-:W-:Y:S02]  /*4470*/  SHF.R.U32.HI R4, RZ, R14, R5 ;  /* 0x0000000eff047219 */ /* 0x000fe40000011605 */
[----:B------:R3:W4:Y:S03]  /*4480*/  F2I.U32.TRUNC.NTZ R14, R7 ;  /* 0x00000007000e7305 */ /* 0x000726000020f000 */
[----:B------:R-:W1:Y:S01]  /*4490*/  LDC R26, c[0x0][0x648] ;  /* 0x00019200ff1a7b82 */ /* 0x000e620000000800 */
[-C--:B0-----:R-:W-:Y:S02]  /*44a0*/  SHF.R.U64 R15, R13, R9.reuse, R4 ;  /* 0x000000090d0f7219 */ /* 0x081fe40000001204 */
[----:B------:R-:W-:-:S02]  /*44b0*/  SHF.L.U32 R8, R8, R9, RZ ;  /* 0x0000000908087219 */ /* 0x000fc400000006ff */
[-C--:B------:R-:W-:Y:S01]  /*44c0*/  SHF.R.U32.HI R5, RZ, R9.reuse, R4 ;  /* 0x00000009ff057219 */ /* 0x080fe20000011604 */
[----:B------:R-:W-:Y:S01]  /*44d0*/  IMAD.MOV.U32 R4, RZ, RZ, R15 ;  /* 0x000000ffff047224 */ /* 0x000fe200078e000f */
[----:B------:R-:W-:Y:S01]  /*44e0*/  SHF.L.U32 R22, R6, R9, RZ ;  /* 0x0000000906167219 */ /* 0x000fe200000006ff */
[----:B------:R-:W0:Y:S01]  /*44f0*/  LDC R27, c[0x0][0x638] ;  /* 0x00018e00ff1b7b82 */ /* 0x000e220000000800 */
[----:B------:R-:W-:-:S07]  /*4500*/  LOP3.LUT R28, RZ, R8, RZ, 0x33, !PT ;  /* 0x00000008ff1c7212 */ /* 0x000fce00078e33ff */
        /* <DEDUP_REMOVED lines=12> */
.L_x_101:
[----:B------:R-:W-:Y:S01]  /*45d0*/  ISETP.NE.AND P0, PT, R2, 0x1, PT ;  /* 0x000000010200780c */ /* 0x000fe20003f05270 */
[----:B--2---:R-:W-:Y:S01]  /*45e0*/  VIADD R7, R21, 0xffffffff ;  /* 0xffffffff15077836 */ /* 0x004fe20000000000 */
[----:B-1----:R-:W-:Y:S01]  /*45f0*/  SHF.R.U64 R5, R4, R26, R5 ;  /* 0x0000001a04057219 */ /* 0x002fe20000001205 */
[----:B------:R-:W-:Y:S01]  /*4600*/  IMAD.MOV R14, RZ, RZ, -R14 ;  /* 0x000000ffff0e7224 */ /* 0x000fe200078e0a0e */
[----:B------:R-:W-:Y:S01]  /*4610*/  LOP3.LUT R4, R13, R28, RZ, 0xc0, !PT ;  /* 0x0000001c0d047212 */ /* 0x000fe200078ec0ff */
[----:B------:R-:W-:Y:S01]  /*4620*/  IMAD.MOV.U32 R8, RZ, RZ, R12 ;  /* 0x000000ffff087224 */ /* 0x000fe200078e000c */
[----:B------:R-:W-:Y:S01]  /*4630*/  LOP3.LUT R10, R10, R7, RZ, 0xc0, !PT ;  /* 0x000000070a0a7212 */ /* 0x000fe200078ec0ff */
[----:B------:R-:W-:Y:S02]  /*4640*/  IMAD.MOV R6, RZ, RZ, -R5 ;  /* 0x000000ffff067224 */ /* 0x000fe400078e0a05 */
[----:B------:R-:W-:-:S04]  /*4650*/  IMAD R4, R22, R5, R4 ;  /* 0x0000000516047224 */ /* 0x000fc800078e0204 */
[----:B------:R-:W-:Y:S02]  /*4660*/  @P0 IMAD R23, R20, R14, R3 ;  /* 0x0000000e14170224 */ /* 0x000fe400078e0203 */
[----:B0-----:R-:W-:Y:S02]  /*4670*/  IMAD R3, R6, R27, R15 ;  /* 0x0000001b06037224 */ /* 0x001fe400078e020f */
[----:B------:R-:W-:Y:S02]  /*4680*/  IMAD R7, R4, R29, R23 ;  /* 0x0000001d04077224 */ /* 0x000fe400078e0217 */
[----:B------:R-:W-:Y:S02]  /*4690*/  IMAD R4, R3, R21, R10 ;  /* 0x0000001503047224 */ /* 0x000fe400078e020a */
[----:B------:R-:W-:-:S03]  /*46a0*/  IMAD.MOV.U32 R6, RZ, RZ, 0x1 ;  /* 0x00000001ff067424 */ /* 0x000fc600078e00ff */
[----:B------:R-:W-:Y:S02]  /*46b0*/  SEL R9, R4, R7, !P0 ;  /* 0x0000000704097207 */ /* 0x000fe40004000000 */
[----:B------:R-:W-:-:S07]  /*46c0*/  SEL R7, R7, R4, !P0 ;  /* 0x0000000407077207 */ /* 0x000fce0004000000 */
.L_x_99:
[----:B------:R-:W-:-:S08]  /*46d0*/  NOP ;  /* 0x0000000000007918 */ /* 0x000fd00000000000 */
[----:B------:R-:W0:-:S00]  /*46e0*/  USETMAXREG.DEALLOC.CTAPOOL 0x28 ;  /* 0x00000028000079c8 */ /* 0x000e0000080e0500 */
[----:B0-----:R-:W-:-:S13]  /*46f0*/  ISETP.NE.AND P0, PT, R0, RZ, PT ;  /* 0x000000ff0000720c */ /* 0x001fda0003f05270 */
[----:B------:R-:W-:Y:S05]  /*4700*/  @P0 EXIT ;  /* 0x000000000000094d */ /* 0x000fea0003800000 */
[----:B------:R-:W-:Y:S01]  /*4710*/  LOP3.LUT P0, RZ, R6, 0xff, RZ, 0xc0, !PT ;  /* 0x000000ff06ff7812 */ /* 0x000fe2000780c0ff */
[----:B------:R-:W-:Y:S02]  /*4720*/  IMAD.MOV.U32 R0, RZ, RZ, 0x1 ;  /* 0x00000001ff007424 */ /* 0x000fe400078e00ff */
[----:B------:R-:W-:-:S10]  /*4730*/  IMAD.MOV.U32 R12, RZ, RZ, RZ ;  /* 0x000000ffff0c7224 */ /* 0x000fd400078e00ff */
[----:B------:R-:W-:Y:S05]  /*4740*/  @!P0 BRA `(.L_x_102) ;  /* 0x0000000c00388947 */ /* 0x000fea0003800000 */
[----:B------:R-:W0:Y:S01]  /*4750*/  LDC R0, c[0x0][0x28c] ;  /* 0x0000a300ff007b82 */ /* 0x000e220000000800 */
[----:B------:R-:W-:Y:S01]  /*4760*/  ULDC UR5, c[0x0][0x600] ;  /* 0x0001800000057ab9 */ /* 0x000fe20000000800 */
[----:B------:R-:W-:Y:S01]  /*4770*/  ULDC UR4, c[0x0][0xc] ;  /* 0x0000030000047ab9 */ /* 0x000fe20000000800 */
[----:B------:R-:W-:Y:S01]  /*4780*/  UIADD3 UR16, UR5, -0x1, URZ ;  /* 0xffffffff05107890 */ /* 0x000fe2000fffe03f */
[C---:B------:R-:W-:Y:S01]  /*4790*/  LOP3.LUT P2, RZ, R18.reuse, 0x7f, RZ, 0xc0, !PT ;  /* 0x0000007f12ff7812 */ /* 0x040fe2000784c0ff */
[----:B------:R-:W-:Y:S01]  /*47a0*/  ULDC UR6, c[0x0][0x658] ;  /* 0x0001960000067ab9 */ /* 0x000fe20000000800 */
[----:B------:R-:W-:Y:S01]  /*47b0*/  ULDC UR5, c[0x0][0x10] ;  /* 0x0000040000057ab9 */ /* 0x000fe20000000800 */
[----:B------:R-:W-:Y:S01]  /*47c0*/  UMOV UR7, 0xffffffff ;  /* 0xffffffff00077882 */ /* 0x000fe20000000000 */
[----:B------:R-:W-:Y:S01]  /*47d0*/  UMOV UR8, 0x1 ;  /* 0x0000000100087882 */ /* 0x000fe20000000000 */
[----:B------:R-:W-:Y:S01]  /*47e0*/  UIMAD.WIDE.U32 UR4, UR4, UR5, URZ ;  /* 0x00000005040472a5 */ /* 0x000fe2000f8e003f */
[----:B------:R-:W-:Y:S01]  /*47f0*/  LOP3.LUT P0, RZ, R18, 0x1f, RZ, 0xc0, !PT ;  /* 0x0000001f12ff7812 */ /* 0x000fe2000780c0ff */
[----:B------:R-:W-:Y:S01]  /*4800*/  USHF.L.U32 UR7, UR7, UR6, URZ ;  /* 0x0000000607077299 */ /* 0x000fe2000800063f */
[----:B------:R-:W-:Y:S01]  /*4810*/  BSSY B0, `(.L_x_102) ;  /* 0x00000c1000007945 */ /* 0x000fe20003800000 */
[----:B------:R-:W-:Y:S01]  /*4820*/  USHF.L.U32 UR18, UR8, UR6, URZ ;  /* 0x0000000608127299 */ /* 0x000fe2000800063f */
[----:B------:R-:W-:Y:S01]  /*4830*/  IMAD.MOV.U32 R13, RZ, RZ, 0x1 ;  /* 0x00000001ff0d7424 */ /* 0x000fe200078e00ff */
[----:B------:R-:W-:Y:S01]  /*4840*/  LOP3.LUT R11, R19, 0x2, RZ, 0xfc, !PT ;  /* 0x00000002130b7812 */ /* 0x000fe200078efcff */
[----:B------:R-:W-:Y:S01]  /*4850*/  ULDC UR6, c[0x0][0x14] ;  /* 0x0000050000067ab9 */ /* 0x000fe20000000800 */
[----:B------:R-:W-:Y:S01]  /*4860*/  PLOP3.LUT P0, PT, P0, P2, PT, 0x8a, 0x0 ;  /* 0x000000000000781c */ /* 0x000fe20000705172 */
[----:B------:R-:W-:Y:S01]  /*4870*/  UIMAD.WIDE.U32 UR20, UR4, UR6, URZ ;  /* 0x00000006041472a5 */ /* 0x000fe2000f8e003f */
[----:B------:R-:W-:Y:S01]  /*4880*/  IMAD.MOV.U32 R12, RZ, RZ, RZ ;  /* 0x000000ffff0c7224 */ /* 0x000fe200078e00ff */
[----:B------:R-:W-:-:S02]  /*4890*/  UIMAD UR13, UR5, UR6, URZ ;  /* 0x00000006050d72a4 */ /* 0x000fc4000f8e023f */
[----:B------:R-:W-:Y:S01]  /*48a0*/  ULOP3.LUT UR17, URZ, UR7, URZ, 0x33, !UPT ;  /* 0x000000073f117292 */ /* 0x000fe2000f8e333f */
[----:B0-----:R-:W-:Y:S01]  /*48b0*/  VIADD R0, R0, 0x7f ;  /* 0x0000007f00007836 */ /* 0x001fe20000000000 */
[----:B------:R-:W-:Y:S01]  /*48c0*/  UIADD3 UR13, UR21, UR13, URZ ;  /* 0x0000000d150d7290 */ /* 0x000fe2000fffe03f */
[----:B------:R-:W-:-:S03]  /*48d0*/  ULDC.64 UR22, c[0x0][0x198] ;  /* 0x0000660000167ab9 */ /* 0x000fc60000000a00 */
[----:B------:R-:W-:-:S04]  /*48e0*/  SHF.R.S32.HI R3, RZ, 0x1f, R0 ;  /* 0x0000001fff037819 */ /* 0x000fc80000011400 */
[----:B------:R-:W-:Y:S01]  /*48f0*/  LEA.HI R3, R3, R0, RZ, 0x7 ;  /* 0x0000000003037211 */ /* 0x000fe200078f38ff */
[----:B------:R-:W-:-:S03]  /*4900*/  IMAD.MOV.U32 R0, RZ, RZ, 0x1 ;  /* 0x00000001ff007424 */ /* 0x000fc600078e00ff */
[----:B------:R-:W-:-:S05]  /*4910*/  SHF.R.S32.HI R3, RZ, 0x7, R3 ;  /* 0x00000007ff037819 */ /* 0x000fca0000011403 */
[----:B------:R-:W-:-:S07]  /*4920*/  VIADD R10, R3, 0x1 ;  /* 0x00000001030a7836 */ /* 0x000fce0000000000 */
.L_x_114:
[----:B------:R-:W-:-:S03]  /*4930*/  UMOV UR4, 0xffffffff ;  /* 0xffffffff00047882 */ /* 0x000fc60000000000 */
[----:B------:R-:W-:Y:S05]  /*4940*/  BRA.DIV UR4, `(.L_x_103) ;  /* 0x00000012040c7947 */ /* 0x000fea000b800000 */
[----:B------:R-:W-:-:S13]  /*4950*/  ELECT P6, URZ, PT ;  /* 0x00000000003f782f */ /* 0x000fda00038c0000 */
.L_x_128:
[----:B------:R-:W0:Y:S01]  /*4960*/  LDC R4, c[0x0][0x28c] ;  /* 0x0000a300ff047b82 */ /* 0x000e220000000800 */
[----:B------:R-:W-:Y:S01]  /*4970*/  BSSY B1, `(.L_x_104) ;  /* 0x0000037000017945 */ /* 0x000fe20003800000 */
[----:B0-----:R-:W-:-:S13]  /*4980*/  ISETP.LT.OR P6, PT, R4, 0x1, !P6 ;  /* 0x000000010400780c */ /* 0x001fda00077c1670 */
[----:B------:R-:W-:Y:S05]  /*4990*/  @P6 BRA `(.L_x_105) ;  /* 0x0000000000d06947 */ /* 0x000fea0003800000 */
[----:B------:R-:W-:Y:S02]  /*49a0*/  IMAD.SHL.U32 R15, R9, 0x40, RZ ;  /* 0x00000040090f7824 */ /* 0x000fe400078e00ff */
[----:B------:R-:W-:Y:S02]  /*49b0*/  IMAD.SHL.U32 R18, R7, 0x80, RZ ;  /* 0x0000008007127824 */ /* 0x000fe400078e00ff */
[----:B------:R-:W-:Y:S02]  /*49c0*/  IMAD.MOV.U32 R20, RZ, RZ, RZ ;  /* 0x000000ffff147224 */ /* 0x000fe400078e00ff */
[----:B------:R-:W-:Y:S02]  /*49d0*/  IMAD.MOV.U32 R4, RZ, RZ, R10 ;  /* 0x000000ffff047224 */ /* 0x000fe400078e000a */
[----:B------:R-:W-:Y:S02]  /*49e0*/  IMAD.MOV.U32 R5, RZ, RZ, R0 ;  /* 0x000000ffff057224 */ /* 0x000fe400078e0000 */
[----:B------:R-:W-:-:S07]  /*49f0*/  IMAD.MOV.U32 R6, RZ, RZ, R12 ;  /* 0x000000ffff067224 */ /* 0x000fce00078e000c */
.L_x_109:
[----:B------:R-:W0:Y:S01]  /*4a00*/  S2R R14, SR_CgaCtaId ;  /* 0x00000000000e7919 */ /* 0x000e220000008800 */
[----:B------:R-:W-:Y:S01]  /*4a10*/  MOV R7, 0x400 ;  /* 0x0000040000077802 */ /* 0x000fe20000000f00 */
[----:B------:R-:W1:Y:S03]  /*4a20*/  @!P2 LDC R9, c[0x0][0x500] ;  /* 0x00014000ff09ab82 */ /* 0x000e660000000800 */
[----:B0-----:R-:W-:Y:S02]  /*4a30*/  LEA R21, R14, R7, 0x18 ;  /* 0x000000070e157211 */ /* 0x001fe400078ec0ff */
[----:B------:R-:W-:-:S03]  /*4a40*/  SHF.L.U32 R7, R5, 0x1f, RZ ;  /* 0x0000001f05077819 */ /* 0x000fc600000006ff */
[----:B------:R-:W-:-:S04]  /*4a50*/  IMAD R14, R6, 0x8, R21 ;  /* 0x00000008060e7824 */ /* 0x000fc800078e0215 */
[----:B------:R-:W0:Y:S02]  /*4a60*/  SYNCS.PHASECHK.TRANS64.TRYWAIT P1, [R14+URZ+0x38], R7 ;  /* 0x000038070e0075a7 */ /* 0x000e24000802017f */
[----:B01----:R-:W-:Y:S05]  /*4a70*/  @!P1 BRA `(.L_x_106) ;  /* 0x0000000c00e09947 */ /* 0x003fea0003800000 */
.L_x_129:
[----:B0-----:R-:W-:Y:S01]  /*4a80*/  PRMT R7, R11, 0x9910, RZ ;  /* 0x000099100b077816 */ /* 0x001fe200000000ff */
[----:B------:R0:W-:Y:S03]  /*4a90*/  @!P2 SYNCS.ARRIVE.TRANS64 RZ, [R14+URZ], R9 ;  /* 0x000000090effa9a7 */ /* 0x0001e6000800003f */
[----:B------:R-:W-:-:S13]  /*4aa0*/  ISETP.NE.AND P1, PT, R7, 0x2, PT ;  /* 0x000000020700780c */ /* 0x000fda0003f25270 */
[----:B0-----:R-:W-:Y:S05]  /*4ab0*/  @P1 BRA `(.L_x_107) ;  /* 0x0000000000041947 */ /* 0x001fea0003800000 */
[----:B------:R-:W-:Y:S01]  /*4ac0*/  BPT.TRAP 0x1 ;  /* 0x000000040000795c */ /* 0x000fe20000300000 */
.L_x_107:
[----:B------:R-:W-:Y:S05]  /*4ad0*/  @P0 BRA `(.L_x_108) ;  /* 0x0000000000040947 */ /* 0x000fea0003800000 */
[----:B------:R-:W-:Y:S01]  /*4ae0*/  BPT.TRAP 0x1 ;  /* 0x000000040000795c */ /* 0x000fe20000300000 */
.L_x_108:
[--C-:B------:R-:W-:Y:S01]  /*4af0*/  IMAD R7, R6, 0x4000, R21.reuse ;  /* 0x0000400006077824 */ /* 0x100fe200078e0215 */
[----:B------:R-:W-:Y:S01]  /*4b00*/  R2UR UR9, R14 ;  /* 0x000000000e0972ca */ /* 0x000fe200000e0000 */
[----:B------:R-:W-:Y:S01]  /*4b10*/  IMAD R21, R6, 0x2000, R21 ;  /* 0x0000200006157824 */ /* 0x000fe200078e0215 */
[----:B------:R-:W-:Y:S01]  /*4b20*/  UIADD3 UR4, UP0, UR22, 0xf0, URZ ;  /* 0x000000f016047890 */ /* 0x000fe2000ff1e03f */
[----:B------:R-:W-:Y:S01]  /*4b30*/  VIADD R4, R4, 0xffffffff ;  /* 0xffffffff04047836 */ /* 0x000fe20000000000 */
[----:B------:R-:W-:Y:S01]  /*4b40*/  R2UR UR5, R7 ;  /* 0x00000000070572ca */ /* 0x000fe200000e0000 */
[----:B------:R-:W-:Y:S01]  /*4b50*/  UIADD3 UR24, UP1, UR22, 0x1f0, URZ ;  /* 0x000001f016187890 */ /* 0x000fe2000ff3e03f */
[----:B------:R-:W-:Y:S01]  /*4b60*/  R2UR UR8, R21 ;  /* 0x00000000150872ca */ /* 0x000fe200000e0000 */
[----:B------:R-:W-:Y:S01]  /*4b70*/  VIADD R6, R6, 0x1 ;  /* 0x0000000106067836 */ /* 0x000fe20000000000 */
[----:B------:R-:W-:Y:S01]  /*4b80*/  R2UR UR11, R18 ;  /* 0x00000000120b72ca */ /* 0x000fe200000e0000 */
[----:B------:R-:W-:Y:S01]  /*4b90*/  UIADD3.X UR25, URZ, UR23, URZ, UP1, !UPT ;  /* 0x000000173f197290 */ /* 0x000fe20008ffe43f */
[----:B------:R-:W-:Y:S01]  /*4ba0*/  R2UR UR10, R20 ;  /* 0x00000000140a72ca */ /* 0x000fe200000e0000 */
[----:B------:R-:W-:Y:S01]  /*4bb0*/  UMOV UR6, 0x0 ;  /* 0x0000000000067882 */ /* 0x000fe20000000000 */
[----:B------:R-:W-:Y:S01]  /*4bc0*/  R2UR UR12, R8 ;  /* 0x00000000080c72ca */ /* 0x000fe200000e0000 */
[----:B------:R-:W-:Y:S01]  /*4bd0*/  UMOV UR7, 0x10000000 ;  /* 0x1000000000077882 */ /* 0x000fe20000000000 */
[----:B------:R-:W-:Y:S01]  /*4be0*/  R2UR UR19, R15 ;  /* 0x000000000f1372ca */ /* 0x000fe200000e0000 */
[----:B------:R-:W-:Y:S01]  /*4bf0*/  VIADD R20, R20, 0x80 ;  /* 0x0000008014147836 */ /* 0x000fe20000000000 */
[----:B------:R-:W-:Y:S01]  /*4c00*/  ISETP.GT.AND P3, PT, R4, 0x1, PT ;  /* 0x000000010400780c */ /* 0x000fe20003f64270 */
[----:B------:R-:W-:Y:S01]  /*4c10*/  UIADD3 UR14, UR5, 0x180, URZ ;  /* 0x00000180050e7890 */ /* 0x000fe2000fffe03f */
[----:B------:R-:W-:Y:S01]  /*4c20*/  ISETP.NE.AND P1, PT, R6, 0x7, PT ;  /* 0x000000070600780c */ /* 0x000fe20003f25270 */
[----:B------:R-:W-:-:S02]  /*4c30*/  UIADD3.X UR5, URZ, UR23, URZ, UP0, !UPT ;  /* 0x000000173f057290 */ /* 0x000fc400087fe43f */
[----:B------:R-:W-:Y:S01]  /*4c40*/  UIADD3 UR15, UR8, 0x1c180, URZ ;  /* 0x0001c180080f7890 */ /* 0x000fe2000fffe03f */
[----:B------:R-:W-:Y:S02]  /*4c50*/  SEL R14, RZ, 0x1, P1 ;  /* 0x00000001ff0e7807 */ /* 0x000fe40000800000 */
[----:B------:R-:W-:Y:S01]  /*4c60*/  UMOV UR8, UR14 ;  /* 0x0000000e00087c82 */ /* 0x000fe20008000000 */
[----:B------:R-:W-:Y:S02]  /*4c70*/  SEL R6, R6, RZ, P1 ;  /* 0x000000ff06067207 */ /* 0x000fe40000800000 */
[----:B------:R-:W-:Y:S01]  /*4c80*/  LOP3.LUT R5, R5, R14, RZ, 0x3c, !PT ;  /* 0x0000000e05057212 */ /* 0x000fe200078e3cff */
[----:B------:R0:W-:Y:S02]  /*4c90*/  UTMALDG.3D [UR8], [UR4], desc[UR6] ;  /* 0x00000608040075b4 */ /* 0x0001e40008011000 */
[----:B0-----:R-:W-:Y:S01]  /*4ca0*/  UMOV UR8, UR15 ;  /* 0x0000000f00087c82 */ /* 0x001fe20008000000 */
[----:B------:R-:W-:-:S02]  /*4cb0*/  UMOV UR11, UR19 ;  /* 0x00000013000b7c82 */ /* 0x000fc40008000000 */
[----:B------:R0:W-:Y:S02]  /*4cc0*/  UTMALDG.3D [UR8], [UR24], desc[UR6] ;  /* 0x00000608180075b4 */ /* 0x0001e40008011000 */
[----:B0-----:R-:W-:Y:S05]  /*4cd0*/  @P3 BRA `(.L_x_109) ;  /* 0xfffffffc00483947 */ /* 0x001fea000383ffff */
.L_x_105:
[----:B------:R-:W-:Y:S05]  /*4ce0*/  BSYNC B1 ;  /* 0x0000000000017941 */ /* 0x000fea0003800000 */
.L_x_104:
[----:B------:R-:W-:Y:S01]  /*4cf0*/  LOP3.LUT P4, RZ, R13, 0xff, RZ, 0xc0, !PT ;  /* 0x000000ff0dff7812 */ /* 0x000fe2000788c0ff */
[C---:B------:R-:W-:Y:S01]  /*4d00*/  IMAD.IADD R12, R3.reuse, 0x1, R12 ;  /* 0x00000001030c7824 */ /* 0x040fe200078e020c */
[----:B------:R-:W-:Y:S01]  /*4d10*/  ULDC.64 UR4, c[0x0][0x650] ;  /* 0x0001940000047ab9 */ /* 0x000fe20000000a00 */
[C---:B------:R-:W-:Y:S01]  /*4d20*/  ISETP.GE.U32.AND P3, PT, R3.reuse, 0x7, PT ;  /* 0x000000070300780c */ /* 0x040fe20003f66070 */
[----:B------:R-:W-:Y:S01]  /*4d30*/  BSSY B1, `(.L_x_110) ;  /* 0x000006c000017945 */ /* 0x000fe20003800000 */
[C---:B------:R-:W-:Y:S01]  /*4d40*/  IMAD.WIDE.U32 R4, R12.reuse, 0x24924925, RZ ;  /* 0x249249250c047825 */ /* 0x040fe200078e00ff */
[C---:B------:R-:W-:Y:S02]  /*4d50*/  ISETP.GT.U32.AND P1, PT, R12.reuse, 0x6, PT ;  /* 0x000000060c00780c */ /* 0x040fe40003f24070 */
[----:B------:R-:W-:Y:S01]  /*4d60*/  PRMT R13, RZ, 0x7610, R13 ;  /* 0x00007610ff0d7816 */ /* 0x000fe2000000000d */
[----:B------:R-:W-:Y:S01]  /*4d70*/  IMAD.IADD R4, R12, 0x1, -R5 ;  /* 0x000000010c047824 */ /* 0x000fe200078e0a05 */
[----:B------:R-:W-:Y:S01]  /*4d80*/  ISETP.LT.U32.AND P1, PT, R3, 0x7, P1 ;  /* 0x000000070300780c */ /* 0x000fe20000f21070 */
[----:B------:R-:W-:-:S02]  /*4d90*/  IMAD.MOV.U32 R9, RZ, RZ, -0x1 ;  /* 0xffffffffff097424 */ /* 0x000fc400078e00ff */
[----:B------:R-:W0:Y:S01]  /*4da0*/  @P4 S2R R7, SR_CgaCtaId ;  /* 0x0000000000074919 */ /* 0x000e220000008800 */
[----:B------:R-:W-:Y:S01]  /*4db0*/  @P4 MOV R6, 0x400 ;  /* 0x0000040000064802 */ /* 0x000fe20000000f00 */
[----:B------:R-:W-:Y:S01]  /*4dc0*/  IMAD.MOV.U32 R8, RZ, RZ, -0x1 ;  /* 0xffffffffff087424 */ /* 0x000fe200078e00ff */
[----:B------:R-:W-:-:S04]  /*4dd0*/  LEA.HI R4, R4, R5, RZ, 0x1f ;  /* 0x0000000504047211 */ /* 0x000fc800078ff8ff */
[--C-:B------:R-:W-:Y:S02]  /*4de0*/  SHF.R.U32.HI R5, RZ, 0x2, R4.reuse ;  /* 0x00000002ff057819 */ /* 0x100fe40000011604 */
[----:B------:R-:W-:-:S03]  /*4df0*/  PRMT R4, RZ, 0x7610, R4 ;  /* 0x00007610ff047816 */ /* 0x000fc60000000004 */
[----:B------:R-:W-:Y:S01]  /*4e00*/  IMAD R12, R5, -0x7, R12 ;  /* 0xfffffff9050c7824 */ /* 0x000fe200078e020c */
[----:B0-----:R-:W-:Y:S02]  /*4e10*/  @P4 LEA R6, R7, R6, 0x18 ;  /* 0x0000000607064211 */ /* 0x001fe400078ec0ff */
[----:B------:R-:W-:Y:S02]  /*4e20*/  SEL R7, RZ, 0x1, !P1 ;  /* 0x00000001ff077807 */ /* 0x000fe40004800000 */
[----:B------:R-:W-:Y:S01]  /*4e30*/  IADD3 R16, P1, R16, UR20, RZ ;  /* 0x0000001410107c10 */ /* 0x000fe2000ff3e0ff */
[----:B------:R0:W-:Y:S01]  /*4e40*/  @P4 SYNCS.ARRIVE.TRANS64.A1T0 RZ, [R6+URZ+0x88], RZ ;  /* 0x000088ff06ff49a7 */ /* 0x0001e2000810003f */
[----:B------:R-:W-:Y:S01]  /*4e50*/  LOP3.LUT R0, R0, R7, RZ, 0x3c, !PT ;  /* 0x0000000700007212 */ /* 0x000fe200078e3cff */
[----:B------:R-:W-:Y:S01]  /*4e60*/  IMAD.MOV.U32 R7, RZ, RZ, -0x1 ;  /* 0xffffffffff077424 */ /* 0x000fe200078e00ff */
[----:B------:R-:W-:Y:S02]  /*4e70*/  IADD3.X R17, R17, UR13, RZ, P1, !PT ;  /* 0x0000000d11117c10 */ /* 0x000fe40008ffe4ff */
[----:B------:R-:W-:-:S02]  /*4e80*/  ISETP.GE.U32.AND P1, PT, R16, UR4, PT ;  /* 0x0000000410007c0c */ /* 0x000fc4000bf26070 */
[----:B------:R-:W-:Y:S02]  /*4e90*/  @P3 LOP3.LUT R0, R0, 0x1, R5, 0x78, !PT ;  /* 0x0000000100003812 */ /* 0x000fe400078e7805 */
[----:B------:R-:W-:-:S13]  /*4ea0*/  ISETP.GE.U32.AND.EX P1, PT, R17, UR5, PT, P1 ;  /* 0x0000000511007c0c */ /* 0x000fda000bf26110 */
[----:B0-----:R-:W-:Y:S05]  /*4eb0*/  @P1 BRA `(.L_x_111) ;  /* 0x00000004004c1947 */ /* 0x001fea0003800000 */
[----:B------:R-:W-:Y:S01]  /*4ec0*/  ULDC.64 UR4, c[0x0][0x628] ;  /* 0x00018a0000047ab9 */ /* 0x000fe20000000a00 */
[----:B------:R-:W0:Y:S01]  /*4ed0*/  S2R R15, SR_CTAID.X ;  /* 0x00000000000f7919 */ /* 0x000e220000002500 */
[----:B------:R-:W-:Y:S01]  /*4ee0*/  ISETP.NE.U32.AND P1, PT, RZ, UR4, PT ;  /* 0x00000004ff007c0c */ /* 0x000fe2000bf25070 */
[----:B------:R-:W-:Y:S01]  /*4ef0*/  ULDC UR7, c[0x0][0x630] ;  /* 0x00018c0000077ab9 */ /* 0x000fe20000000800 */
[----:B------:R-:W-:Y:S01]  /*4f00*/  IMAD.MOV.U32 R4, RZ, RZ, R16 ;  /* 0x000000ffff047224 */ /* 0x000fe200078e0010 */
[----:B------:R-:W1:Y:S01]  /*4f10*/  S2R R14, SR_CTAID.Y ;  /* 0x00000000000e7919 */ /* 0x000e620000002600 */
[----:B------:R-:W-:Y:S01]  /*4f20*/  ISETP.NE.AND.EX P1, PT, RZ, UR5, PT, P1 ;  /* 0x00000005ff007c0c */ /* 0x000fe2000bf25310 */
[----:B------:R-:W-:-:S12]  /*4f30*/  IMAD.MOV.U32 R5, RZ, RZ, R17 ;  /* 0x000000ffff057224 */ /* 0x000fd800078e0011 */
[----:B------:R-:W-:Y:S05]  /*4f40*/  @!P1 BRA `(.L_x_112) ;  /* 0x0000000000289947 */ /* 0x000fea0003800000 */
[----:B------:R-:W-:Y:S02]  /*4f50*/  ULDC UR6, c[0x0][0x634] ;  /* 0x00018d0000067ab9 */ /* 0x000fe40000000800 */
[----:B------:R-:W-:-:S05]  /*4f60*/  IADD3 R9, P1, R16, UR6, RZ ;  /* 0x0000000610097c10 */ /* 0x000fca000ff3e0ff */
[----:B------:R-:W-:-:S04]  /*4f70*/  IMAD.X R21, RZ, RZ, R17, P1 ;  /* 0x000000ffff157224 */ /* 0x000fc800008e0611 */
[----:B------:R-:W-:-:S04]  /*4f80*/  IMAD.WIDE.U32 R6, R21, UR4, RZ ;  /* 0x0000000415067c25 */ /* 0x000fc8000f8e00ff */
[----:B------:R-:W-:-:S04]  /*4f90*/  IMAD.WIDE.U32 R6, P1, R9, UR5, R6 ;  /* 0x0000000509067c25 */ /* 0x000fc8000f820006 */
[----:B------:R-:W-:-:S04]  /*4fa0*/  IMAD.WIDE.U32 R8, R9, UR4, RZ ;  /* 0x0000000409087c25 */ /* 0x000fc8000f8e00ff */
[----:B------:R-:W-:Y:S01]  /*4fb0*/  IMAD.X R5, RZ, RZ, RZ, P1 ;  /* 0x000000ffff057224 */ /* 0x000fe200008e06ff */
[----:B------:R-:W-:Y:S01]  /*4fc0*/  IADD3 RZ, P1, R9, R6, RZ ;  /* 0x0000000609ff7210 */ /* 0x000fe20007f3e0ff */
[----:B------:R-:W-:-:S04]  /*4fd0*/  IMAD.MOV.U32 R4, RZ, RZ, R7 ;  /* 0x000000ffff047224 */ /* 0x000fc800078e0007 */
[----:B------:R-:W-:-:S08]  /*4fe0*/  IMAD.WIDE.U32.X R4, R21, UR5, R4, P1 ;  /* 0x0000000515047c25 */ /* 0x000fd000088e0404 */
.L_x_112:
[--C-:B------:R-:W-:Y:S01]  /*4ff0*/  SHF.R.U64 R8, R4, UR7, R5.reuse ;  /* 0x0000000704087c19 */ /* 0x100fe20008001205 */
[----:B------:R-:W-:Y:S01]  /*5000*/  ULDC.64 UR4, c[0x0][0x620] ;  /* 0x0001880000047ab9 */ /* 0x000fe20000000a00 */
[----:B------:R-:W-:Y:S01]  /*5010*/  SHF.R.U32.HI R4, RZ, UR7, R5 ;  /* 0x00000007ff047c19 */ /* 0x000fe20008011605 */
[----:B------:R-:W2:Y:S01]  /*5020*/  LDC R24, c[0x0][0x144] ;  /* 0x00005100ff187b82 */ /* 0x000ea20000000800 */
[----:B------:R-:W-:Y:S01]  /*5030*/  IADD3 R7, P1, RZ, -R8, RZ ;  /* 0x80000008ff077210 */ /* 0x000fe20007f3e0ff */
[----:B------:R-:W-:Y:S01]  /*5040*/  ULDC.64 UR8, c[0x0][0x640] ;  /* 0x0001900000087ab9 */ /* 0x000fe20000000a00 */
[----:B0-----:R-:W-:Y:S01]  /*5050*/  I2FP.F32.U32 R9, R15 ;  /* 0x0000000f00097245 */ /* 0x001fe20000201000 */
[----:B------:R-:W-:Y:S02]  /*5060*/  ULDC UR6, c[0x0][0x608] ;  /* 0x0001820000067ab9 */ /* 0x000fe40000000800 */
[----:B------:R-:W-:Y:S01]  /*5070*/  IMAD.X R4, RZ, RZ, ~R4, P1 ;  /* 0x000000ffff047224 */ /* 0x000fe200008e0e04 */
[----:B------:R-:W-:Y:S01]  /*5080*/  ISETP.NE.U32.AND P1, PT, RZ, UR8, PT ;  /* 0x00000008ff007c0c */ /* 0x000fe2000bf25070 */
[----:B------:R-:W0:Y:S02]  /*5090*/  LDC R21, c[0x0][0x148] ;  /* 0x00005200ff157b82 */ /* 0x000e240000000800 */
[----:B------:R-:W-:Y:S01]  /*50a0*/  IMAD R6, R4, UR4, RZ ;  /* 0x0000000404067c24 */ /* 0x000fe2000f8e02ff */
[----:B------:R-:W-:Y:S01]  /*50b0*/  ISETP.NE.AND.EX P1, PT, RZ, UR9, PT, P1 ;  /* 0x00000009ff007c0c */ /* 0x000fe2000bf25310 */
[----:B------:R-:W-:Y:S01]  /*50c0*/  IMAD.WIDE.U32 R4, R7, UR4, R16 ;  /* 0x0000000407047c25 */ /* 0x000fe2000f8e0010 */
[----:B------:R-:W-:-:S03]  /*50d0*/  ULDC UR4, c[0x0][0x150] ;  /* 0x0000540000047ab9 */ /* 0x000fc60000000800 */
[----:B------:R-:W-:Y:S02]  /*50e0*/  IMAD R7, R7, UR5, R6 ;  /* 0x0000000507077c24 */ /* 0x000fe4000f8e0206 */
[----:B------:R-:W-:Y:S01]  /*50f0*/  FMUL R6, R9, UR4 ;  /* 0x0000000409067c20 */ /* 0x000fe20008400000 */
[----:B------:R-:W-:Y:S01]  /*5100*/  ULDC UR4, c[0x0][0x618] ;  /* 0x0001860000047ab9 */ /* 0x000fe20000000800 */
[----:B------:R-:W-:Y:S01]  /*5110*/  ULDC UR5, c[0x0][0x154] ;  /* 0x0000550000057ab9 */ /* 0x000fe20000000800 */
[----:B------:R-:W-:-:S03]  /*5120*/  IMAD.IADD R5, R5, 0x1, R7 ;  /* 0x0000000105057824 */ /* 0x000fc600078e0207 */
[----:B------:R-:W3:Y:S02]  /*5130*/  F2I.U32.TRUNC.NTZ R6, R6 ;  /* 0x0000000600067305 */ /* 0x000ee4000020f000 */
[----:B------:R-:W-:Y:S02]  /*5140*/  SHF.R.U64 R9, R4, UR4, R5 ;  /* 0x0000000404097c19 */ /* 0x000fe40008001205 */
[----:B-1----:R-:W-:-:S05]  /*5150*/  I2FP.F32.U32 R4, R14 ;  /* 0x0000000e00047245 */ /* 0x002fca0000201000 */
[----:B------:R-:W-:Y:S01]  /*5160*/  FMUL R22, R4, UR5 ;  /* 0x0000000504167c20 */ /* 0x000fe20008400000 */
[----:B------:R-:W-:Y:S01]  /*5170*/  SHF.R.U32.HI R4, RZ, UR4, R5 ;  /* 0x00000004ff047c19 */ /* 0x000fe20008011605 */
[----:B------:R-:W-:-:S03]  /*5180*/  ULDC UR4, c[0x0][0x658] ;  /* 0x0001960000047ab9 */ /* 0x000fc60000000800 */
[--C-:B------:R-:W-:Y:S01]  /*5190*/  SHF.R.U64 R20, R9, UR6, R4.reuse ;  /* 0x0000000609147c19 */ /* 0x100fe20008001204 */
[----:B------:R-:W1:Y:S01]  /*51a0*/  F2I.U32.TRUNC.NTZ R22, R22 ;  /* 0x0000001600167305 */ /* 0x000e62000020f000 */
[----:B------:R-:W-:Y:S01]  /*51b0*/  SHF.R.U32.HI R5, RZ, UR6, R4 ;  /* 0x00000006ff057c19 */ /* 0x000fe20008011604 */
[----:B---3--:R-:W-:-:S03]  /*51c0*/  IMAD.MOV R6, RZ, RZ, -R6 ;  /* 0x000000ffff067224 */ /* 0x008fc600078e0a06 */
[----:B------:R-:W-:Y:S01]  /*51d0*/  SHF.R.U64 R18, R20, UR4, R5 ;  /* 0x0000000414127c19 */ /* 0x000fe20008001205 */
[----:B--2---:R-:W-:Y:S01]  /*51e0*/  IMAD R15, R24, R6, R15 ;  /* 0x00000006180f7224 */ /* 0x004fe200078e020f */
[----:B------:R-:W-:-:S03]  /*51f0*/  SHF.R.U32.HI R23, RZ, UR4, R5 ;  /* 0x00000004ff177c19 */ /* 0x000fc60008011605 */
[----:B------:R-:W-:Y:S02]  /*5200*/  IMAD.MOV.U32 R4, RZ, RZ, R18 ;  /* 0x000000ffff047224 */ /* 0x000fe400078e0012 */
[----:B------:R-:W-:Y:S01]  /*5210*/  IMAD.MOV.U32 R5, RZ, RZ, R23 ;  /* 0x000000ffff057224 */ /* 0x000fe200078e0017 */
[----:B-1----:R-:W-:Y:S06]  /*5220*/  @!P1 BRA `(.L_x_113) ;  /* 0x0000000000289947 */ /* 0x002fec0003800000 */
[----:B------:R-:W-:Y:S02]  /*5230*/  ULDC UR4, c[0x0][0x64c] ;  /* 0x0001930000047ab9 */ /* 0x000fe40000000800 */
[----:B------:R-:W-:-:S05]  /*5240*/  IADD3 R5, P1, R18, UR4, RZ ;  /* 0x0000000412057c10 */ /* 0x000fca000ff3e0ff */
[----:B------:R-:W-:-:S04]  /*5250*/  IMAD.X R23, RZ, RZ, R23, P1 ;  /* 0x000000ffff177224 */ /* 0x000fc800008e0617 */
[----:B------:R-:W-:-:S04]  /*5260*/  IMAD.WIDE.U32 R6, R23, UR8, RZ ;  /* 0x0000000817067c25 */ /* 0x000fc8000f8e00ff */
[----:B------:R-:W-:-:S04]  /*5270*/  IMAD.WIDE.U32 R6, P1, R5, UR9, R6 ;  /* 0x0000000905067c25 */ /* 0x000fc8000f820006 */
[----:B------:R-:W-:-:S04]  /*5280*/  IMAD.WIDE.U32 R4, R5, UR8, RZ ;  /* 0x0000000805047c25 */ /* 0x000fc8000f8e00ff */
[----:B------:R-:W-:Y:S01]  /*5290*/  IMAD.MOV.U32 R4, RZ, RZ, R7 ;  /* 0x000000ffff047224 */ /* 0x000fe200078e0007 */
[----:B------:R-:W-:Y:S01]  /*52a0*/  IADD3 RZ, P3, R5, R6, RZ ;  /* 0x0000000605ff7210 */ /* 0x000fe20007f7e0ff */
[----:B------:R-:W-:-:S04]  /*52b0*/  IMAD.X R5, RZ, RZ, RZ, P1 ;  /* 0x000000ffff057224 */ /* 0x000fc800008e06ff */
[----:B------:R-:W-:-:S08]  /*52c0*/  IMAD.WIDE.U32.X R4, R23, UR9, R4, P3 ;  /* 0x0000000917047c25 */ /* 0x000fd000098e0404 */
.L_x_113:
[----:B------:R-:W-:Y:S01]  /*52d0*/  ISETP.NE.AND P1, PT, R2, 0x1, PT ;  /* 0x000000010200780c */ /* 0x000fe20003f25270 */
[----:B------:R-:W-:Y:S01]  /*52e0*/  ULDC UR4, c[0x0][0x648] ;  /* 0x0001920000047ab9 */ /* 0x000fe20000000800 */
[----:B------:R-:W-:Y:S01]  /*52f0*/  LOP3.LUT R20, R20, UR17, RZ, 0xc0, !PT ;  /* 0x0000001114147c12 */ /* 0x000fe2000f8ec0ff */
[----:B------:R-:W-:Y:S01]  /*5300*/  IMAD.MOV R22, RZ, RZ, -R22 ;  /* 0x000000ffff167224 */ /* 0x000fe200078e0a16 */
[----:B------:R-:W-:Y:S01]  /*5310*/  SHF.R.U64 R5, R4, UR4, R5 ;  /* 0x0000000404057c19 */ /* 0x000fe20008001205 */
[----:B------:R-:W-:Y:S01]  /*5320*/  ULDC UR4, c[0x0][0x638] ;  /* 0x00018e0000047ab9 */ /* 0x000fe20000000800 */
[----:B------:R-:W-:Y:S01]  /*5330*/  LOP3.LUT R9, R9, UR16, RZ, 0xc0, !PT ;  /* 0x0000001009097c12 */ /* 0x000fe2000f8ec0ff */
[----:B------:R-:W-:Y:S01]  /*5340*/  ULDC UR5, c[0x0][0x610] ;  /* 0x0001840000057ab9 */ /* 0x000fe20000000800 */
[----:B------:R-:W-:Y:S02]  /*5350*/  IMAD.MOV.U32 R4, RZ, RZ, 0x1 ;  /* 0x00000001ff047424 */ /* 0x000fe400078e00ff */
[----:B------:R-:W-:-:S02]  /*5360*/  IMAD.MOV R7, RZ, RZ, -R5 ;  /* 0x000000ffff077224 */ /* 0x000fc400078e0a05 */
[----:B------:R-:W-:Y:S02]  /*5370*/  IMAD R20, R5, UR18, R20 ;  /* 0x0000001205147c24 */ /* 0x000fe4000f8e0214 */
[----:B0-----:R-:W-:Y:S02]  /*5380*/  @P1 IMAD R15, R21, R22, R14 ;  /* 0x00000016150f1224 */ /* 0x001fe400078e020e */
[----:B------:R-:W-:Y:S01]  /*5390*/  IMAD R18, R7, UR4, R18 ;  /* 0x0000000407127c24 */ /* 0x000fe2000f8e0212 */
[----:B------:R-:W-:Y:S01]  /*53a0*/  ULDC UR4, c[0x0][0x600] ;  /* 0x0001800000047ab9 */ /* 0x000fe20000000800 */
[----:B------:R-:W-:Y:S02]  /*53b0*/  IMAD R15, R20, UR5, R15 ;  /* 0x00000005140f7c24 */ /* 0x000fe4000f8e020f */
[----:B------:R-:W-:-:S05]  /*53c0*/  IMAD R18, R18, UR4, R9 ;  /* 0x0000000412127c24 */ /* 0x000fca000f8e0209 */
[----:B------:R-:W-:Y:S02]  /*53d0*/  SEL R9, R18, R15, !P1 ;  /* 0x0000000f12097207 */ /* 0x000fe40004800000 */
[----:B------:R-:W-:-:S07]  /*53e0*/  SEL R7, R15, R18, !P1 ;  /* 0x000000120f077207 */ /* 0x000fce0004800000 */
.L_x_111:
[----:B------:R-:W-:Y:S05]  /*53f0*/  BSYNC B1 ;  /* 0x0000000000017941 */ /* 0x000fea0003800000 */
.L_x_110:
[----:B------:R-:W-:-:S13]  /*5400*/  LOP3.LUT P1, RZ, R4, 0xff, RZ, 0xc0, !PT ;  /* 0x000000ff04ff7812 */ /* 0x000fda000782c0ff */
[----:B------:R-:W-:Y:S05]  /*5410*/  @P1 BRA `(.L_x_114) ;  /* 0xfffffff400441947 */ /* 0x000fea000383ffff */
[----:B------:R-:W-:Y:S05]  /*5420*/  BSYNC B0 ;  /* 0x0000000000007941 */ /* 0x000fea0003800000 */
.L_x_102:
[----:B------:R-:W-:-:S03]  /*5430*/  UMOV UR4, 0xffffffff ;  /* 0xffffffff00047882 */ /* 0x000fc60000000000 */
[----:B------:R-:W-:Y:S05]  /*5440*/  BRA.DIV UR4, `(.L_x_115) ;  /* 0x0000000604807947 */ /* 0x000fea000b800000 */
[----:B------:R-:W-:-:S13]  /*5450*/  ELECT P6, URZ, PT ;  /* 0x00000000003f782f */ /* 0x000fda00038c0000 */
.L_x_132:
[----:B------:R-:W-:Y:S04]  /*5460*/  BSSY B0, `(.L_x_116) ;  /* 0x0000046000007945 */ /* 0x000fe80003800000 */
[----:B------:R-:W-:Y:S05]  /*5470*/  @!P6 BRA `(.L_x_117) ;  /* 0x000000040010e947 */ /* 0x000fea0003800000 */
[----:B------:R-:W-:-:S04]  /*5480*/  LOP3.LUT R19, R19, 0x2, RZ, 0xfc, !PT ;  /* 0x0000000213137812 */ /* 0x000fc800078efcff */
[----:B------:R-:W-:-:S13]  /*5490*/  ISETP.NE.AND P0, PT, R19, 0x3, PT ;  /* 0x000000031300780c */ /* 0x000fda0003f05270 */
[----:B------:R-:W-:Y:S05]  /*54a0*/  @!P0 BRA `(.L_x_118) ;  /* 0x0000000000048947 */ /* 0x000fea0003800000 */
[----:B------:R-:W-:Y:S01]  /*54b0*/  BPT.TRAP 0x1 ;  /* 0x000000040000795c */ /* 0x000fe20000300000 */
.L_x_118:
[----:B------:R-:W0:Y:S01]  /*54c0*/  S2R R3, SR_CgaCtaId ;  /* 0x0000000000037919 */ /* 0x000e220000008800 */
[----:B------:R-:W-:-:S04]  /*54d0*/  MOV R2, 0x400 ;  /* 0x0000040000027802 */ /* 0x000fc80000000f00 */
[----:B0-----:R-:W-:Y:S02]  /*54e0*/  LEA R3, R3, R2, 0x18 ;  /* 0x0000000203037211 */ /* 0x001fe400078ec0ff */
[----:B------:R-:W-:-:S03]  /*54f0*/  SHF.L.U32 R2, R0, 0x1f, RZ ;  /* 0x0000001f00027819 */ /* 0x000fc600000006ff */
[----:B------:R-:W-:-:S04]  /*5500*/  VIADD R3, R3, 0x38 ;  /* 0x0000003803037836 */ /* 0x000fc80000000000 */
[C---:B------:R-:W-:Y:S02]  /*5510*/  IMAD R7, R12.reuse, 0x8, R3 ;  /* 0x000000080c077824 */ /* 0x040fe400078e0203 */
[----:B------:R-:W-:Y:S02]  /*5520*/  VIADD R12, R12, 0x1 ;  /* 0x000000010c0c7836 */ /* 0x000fe40000000000 */
[----:B------:R-:W0:Y:S03]  /*5530*/  SYNCS.PHASECHK.TRANS64.TRYWAIT P0, [R7+URZ], R2 ;  /* 0x00000002070075a7 */ /* 0x000e26000800017f */
[----:B------:R-:W-:-:S04]  /*5540*/  ISETP.NE.AND P1, PT, R12, 0x7, PT ;  /* 0x000000070c00780c */ /* 0x000fc80003f25270 */
[----:B------:R-:W-:Y:S02]  /*5550*/  SEL R5, RZ, 0x1, P1 ;  /* 0x00000001ff057807 */ /* 0x000fe40000800000 */
[----:B------:R-:W-:Y:S02]  /*5560*/  SEL R12, R12, RZ, P1 ;  /* 0x000000ff0c0c7207 */ /* 0x000fe40000800000 */
[----:B------:R-:W-:-:S03]  /*5570*/  LOP3.LUT R5, R0, R5, RZ, 0x3c, !PT ;  /* 0x0000000500057212 */ /* 0x000fc600078e3cff */
[----:B------:R-:W-:Y:S01]  /*5580*/  IMAD R9, R12, 0x8, R3 ;  /* 0x000000080c097824 */ /* 0x000fe200078e0203 */
[----:B------:R-:W-:Y:S01]  /*5590*/  SHF.L.U32 R4, R5, 0x1f, RZ ;  /* 0x0000001f05047819 */ /* 0x000fe200000006ff */
[----:B0-----:R-:W-:Y:S06]  /*55a0*/  @!P0 BRA `(.L_x_119) ;  /* 0x0000000400488947 */ /* 0x001fec0003800000 */
.L_x_133:
[----:B------:R-:W1:Y:S01]  /*55b0*/  SYNCS.PHASECHK.TRANS64.TRYWAIT P0, [R9+URZ], R4 ;  /* 0x00000004090075a7 */ /* 0x000e62000800017f */
[----:B------:R-:W-:-:S05]  /*55c0*/  VIADD R0, R12, 0x1 ;  /* 0x000000010c007836 */ /* 0x000fca0000000000 */
[----:B------:R-:W-:-:S04]  /*55d0*/  ISETP.NE.AND P1, PT, R0, 0x7, PT ;  /* 0x000000070000780c */ /* 0x000fc80003f25270 */
[----:B0-----:R-:W-:Y:S02]  /*55e0*/  SEL R2, RZ, 0x1, P1 ;  /* 0x00000001ff027807 */ /* 0x001fe40000800000 */
[----:B------:R-:W-:Y:S02]  /*55f0*/  SEL R0, R0, RZ, P1 ;  /* 0x000000ff00007207 */ /* 0x000fe40000800000 */
[----:B------:R-:W-:-:S03]  /*5600*/  LOP3.LUT R7, R5, R2, RZ, 0x3c, !PT ;  /* 0x0000000205077212 */ /* 0x000fc600078e3cff */
[----:B------:R-:W-:Y:S01]  /*5610*/  IMAD R6, R0, 0x8, R3 ;  /* 0x0000000800067824 */ /* 0x000fe200078e0203 */
[----:B------:R-:W-:Y:S01]  /*5620*/  SHF.L.U32 R5, R7, 0x1f, RZ ;  /* 0x0000001f07057819 */ /* 0x000fe200000006ff */
[----:B-1----:R-:W-:Y:S06]  /*5630*/  @!P0 BRA `(.L_x_120) ;  /* 0x0000000400388947 */ /* 0x002fec0003800000 */
.L_x_134:
[----:B------:R-:W1:Y:S01]  /*5640*/  SYNCS.PHASECHK.TRANS64.TRYWAIT P0, [R6+URZ], R5 ;  /* 0x00000005060075a7 */ /* 0x000e62000800017f */
[----:B------:R-:W-:-:S05]  /*5650*/  VIADD R0, R0, 0x1 ;  /* 0x0000000100007836 */ /* 0x000fca0000000000 */
[----:B------:R-:W-:-:S04]  /*5660*/  ISETP.NE.AND P1, PT, R0, 0x7, PT ;  /* 0x000000070000780c */ /* 0x000fc80003f25270 */
[----:B------:R-:W-:Y:S02]  /*5670*/  SEL R2, RZ, 0x1, P1 ;  /* 0x00000001ff027807 */ /* 0x000fe40000800000 */
[----:B------:R-:W-:Y:S02]  /*5680*/  SEL R0, R0, RZ, P1 ;  /* 0x000000ff00007207 */ /* 0x000fe40000800000 */
[----:B------:R-:W-:-:S03]  /*5690*/  LOP3.LUT R7, R7, R2, RZ, 0x3c, !PT ;  /* 0x0000000207077212 */ /* 0x000fc600078e3cff */
[----:B0-----:R-:W-:Y:S01]  /*56a0*/  IMAD R9, R0, 0x8, R3 ;  /* 0x0000000800097824 */ /* 0x001fe200078e0203 */
[----:B------:R-:W-:Y:S01]  /*56b0*/  SHF.L.U32 R4, R7, 0x1f, RZ ;  /* 0x0000001f07047819 */ /* 0x000fe200000006ff */
[----:B-1----:R-:W-:Y:S06]  /*56c0*/  @!P0 BRA `(.L_x_121) ;  /* 0x0000000400288947 */ /* 0x002fec0003800000 */
.L_x_135:
        /* <DEDUP_REMOVED lines=9> */
.L_x_136:
        /* <DEDUP_REMOVED lines=9> */
.L_x_137:
[----:B------:R-:W1:Y:S01]  /*57f0*/  SYNCS.PHASECHK.TRANS64.TRYWAIT P0, [R9+URZ], R4 ;  /* 0x00000004090075a7 */ /* 0x000e62000800017f */
[----:B------:R-:W-:-:S05]  /*5800*/  VIADD R0, R0, 0x1 ;  /* 0x0000000100007836 */ /* 0x000fca0000000000 */
[----:B------:R-:W-:-:S04]  /*5810*/  ISETP.NE.AND P1, PT, R0, 0x7, PT ;  /* 0x000000070000780c */ /* 0x000fc80003f25270 */
[----:B------:R-:W-:Y:S02]  /*5820*/  SEL R2, RZ, 0x1, P1 ;  /* 0x00000001ff027807 */ /* 0x000fe40000800000 */
[----:B------:R-:W-:Y:S02]  /*5830*/  SEL R0, R0, RZ, P1 ;  /* 0x000000ff00007207 */ /* 0x000fe40000800000 */
[----:B------:R-:W-:Y:S01]  /*5840*/  LOP3.LUT R2, R7, R2, RZ, 0x3c, !PT ;  /* 0x0000000207027212 */ /* 0x000fe200078e3cff */
[----:B-1----:R-:W-:Y:S06]  /*5850*/  @!P0 BRA `(.L_x_124) ;  /* 0x0000000400008947 */ /* 0x002fec0003800000 */
.L_x_138:
[----:B------:R-:W-:Y:S01]  /*5860*/  IMAD R3, R0, 0x8, R3 ;  /* 0x0000000800037824 */ /* 0x000fe200078e0203 */
[----:B------:R-:W-:-:S07]  /*5870*/  SHF.L.U32 R0, R2, 0x1f, RZ ;  /* 0x0000001f02007819 */ /* 0x000fce00000006ff */
.L_x_125:
[----:B--2---:R2:W3:Y:S02]  /*5880*/  SYNCS.PHASECHK.TRANS64.TRYWAIT P0, [R3+URZ], R0 ;  /* 0x00000000030075a7 */ /* 0x0044e4000800017f */
[----:B---3--:R-:W-:Y:S05]  /*5890*/  @!P0 NANOSLEEP.SYNCS 0x989680 ;  /* 0x009896800000895d */ /* 0x008fea0003900000 */
[----:B------:R-:W3:Y:S02]  /*58a0*/  @!P0 SYNCS.PHASECHK.TRANS64 P0, [R3+URZ], R0 ;  /* 0x00000000030085a7 */ /* 0x000ee4000800007f */
[----:B---3--:R-:W-:Y:S05]  /*58b0*/  @!P0 BRA `(.L_x_125) ;  /* 0xfffffffc00f08947 */ /* 0x008fea000383ffff */
.L_x_117:
[----:B------:R-:W-:Y:S05]  /*58c0*/  BSYNC B0 ;  /* 0x0000000000007941 */ /* 0x000fea0003800000 */
.L_x_116:
[----:B------:R-:W-:Y:S05]  /*58d0*/  EXIT ;  /* 0x000000000000794d */ /* 0x000fea0003800000 */
.L_x_17:
[----:B---3--:R3:W4:Y:S02]  /*58e0*/  SYNCS.PHASECHK.TRANS64.TRYWAIT P1, [R3+URZ], R0 ;  /* 0x00000000030075a7 */ /* 0x008724000802017f */
[----:B----4-:R-:W-:Y:S05]  /*58f0*/  @!P1 NANOSLEEP.SYNCS 0x989680 ;  /* 0x009896800000995d */ /* 0x010fea0003900000 */
[----:B------:R-:W4:Y:S02]  /*5900*/  @!P1 SYNCS.PHASECHK.TRANS64 P1, [R3+URZ], R0 ;  /* 0x00000000030095a7 */ /* 0x000f24000802007f */
[----:B----4-:R-:W-:Y:S05]  /*5910*/  @!P1 BRA `(.L_x_17) ;  /* 0xfffffffc00f09947 */ /* 0x010fea000383ffff */
[----:B------:R-:W-:Y:S05]  /*5920*/  BRA `(.L_x_16) ;  /* 0xffffffb800607947 */ /* 0x000fea000383ffff */
.L_x_22:
[----:B-1----:R1:W2:Y:S02]  /*5930*/  SYNCS.PHASECHK.TRANS64.TRYWAIT P1, [R5+URZ], R4 ;  /* 0x00000004050075a7 */ /* 0x0022a4000802017f */
[----:B--2---:R-:W-:Y:S05]  /*5940*/  @!P1 NANOSLEEP.SYNCS 0x989680 ;  /* 0x009896800000995d */ /* 0x004fea0003900000 */
[----:B------:R-:W2:Y:S02]  /*5950*/  @!P1 SYNCS.PHASECHK.TRANS64 P1, [R5+URZ], R4 ;  /* 0x00000004050095a7 */ /* 0x000ea4000802007f */
[----:B--2---:R-:W-:Y:S05]  /*5960*/  @!P1 BRA `(.L_x_22) ;  /* 0xfffffffc00f09947 */ /* 0x004fea000383ffff */
[----:B------:R-:W-:Y:S05]  /*5970*/  BRA `(.L_x_21) ;  /* 0xffffffbc00507947 */ /* 0x000fea000383ffff */
.L_x_103:
[----:B------:R-:W-:Y:S01]  /*5980*/  BSSY B1, `(.L_x_126) ;  /* 0x0000006000017945 */ /* 0x000fe20003800000 */
[----:B------:R-:W-:-:S07]  /*5990*/  IMAD.MOV.U32 R15, RZ, RZ, -0x1 ;  /* 0xffffffffff0f7424 */ /* 0x000fce00078e00ff */
[----:B------:R-:W-:Y:S05]  /*59a0*/  WARPSYNC.COLLECTIVE R15, `(.L_x_127) ;  /* 0x000000000f0c7348 */ /* 0x000fea0003c00000 */
[----:B------:R-:W-:Y:S02]  /*59b0*/  ELECT P6, UR62, PT ;  /* 0x00000000003e782f */ /* 0x000fe400038c0000 */
[----:B------:R-:W-:Y:S01]  /*59c0*/  MOV R14, UR62 ;  /* 0x0000003e000e7c02 */ /* 0x000fe20008000f00 */
[----:B------:R-:W-:Y:S10]  /*59d0*/  ENDCOLLECTIVE ;  /* 0x000000000000791b */ /* 0x000ff40003800000 */
.L_x_127:
[----:B------:R-:W-:Y:S05]  /*59e0*/  BSYNC B1 ;  /* 0x0000000000017941 */ /* 0x000fea0003800000 */
.L_x_126:
[----:B------:R-:W-:Y:S05]  /*59f0*/  BRA `(.L_x_128) ;  /* 0xffffffec00d87947 */ /* 0x000fea000383ffff */
.L_x_106:
[----:B0-----:R0:W1:Y:S02]  /*5a00*/  SYNCS.PHASECHK.TRANS64.TRYWAIT P1, [R14+URZ+0x38], R7 ;  /* 0x000038070e0075a7 */ /* 0x001064000802017f */
[----:B-1----:R-:W-:Y:S05]  /*5a10*/  @!P1 NANOSLEEP.SYNCS 0x989680 ;  /* 0x009896800000995d */ /* 0x002fea0003900000 */
[----:B------:R-:W1:Y:S02]  /*5a20*/  @!P1 SYNCS.PHASECHK.TRANS64 P1, [R14+URZ+0x38], R7 ;  /* 0x000038070e0095a7 */ /* 0x000e64000802007f */
[----:B-1----:R-:W-:Y:S05]  /*5a30*/  @!P1 BRA `(.L_x_106) ;  /* 0xfffffffc00f09947 */ /* 0x002fea000383ffff */
[----:B------:R-:W-:Y:S05]  /*5a40*/  BRA `(.L_x_129) ;  /* 0xfffffff0000c7947 */ /* 0x000fea000383ffff */
.L_x_115:
[----:B------:R-:W-:Y:S01]  /*5a50*/  BSSY B0, `(.L_x_130) ;  /* 0x0000006000007945 */ /* 0x000fe20003800000 */
[----:B------:R-:W-:-:S07]  /*5a60*/  IMAD.MOV.U32 R15, RZ, RZ, -0x1 ;  /* 0xffffffffff0f7424 */ /* 0x000fce00078e00ff */
[----:B------:R-:W-:Y:S05]  /*5a70*/  WARPSYNC.COLLECTIVE R15, `(.L_x_131) ;  /* 0x000000000f0c7348 */ /* 0x000fea0003c00000 */
[----:B------:R-:W-:Y:S02]  /*5a80*/  ELECT P6, UR62, PT ;  /* 0x00000000003e782f */ /* 0x000fe400038c0000 */
[----:B------:R-:W-:Y:S01]  /*5a90*/  MOV R14, UR62 ;  /* 0x0000003e000e7c02 */ /* 0x000fe20008000f00 */
[----:B------:R-:W-:Y:S10]  /*5aa0*/  ENDCOLLECTIVE ;  /* 0x000000000000791b */ /* 0x000ff40003800000 */
.L_x_131:
[----:B------:R-:W-:Y:S05]  /*5ab0*/  BSYNC B0 ;  /* 0x0000000000007941 */ /* 0x000fea0003800000 */
.L_x_130:
[----:B------:R-:W-:Y:S05]  /*5ac0*/  BRA `(.L_x_132) ;  /* 0xfffffff800647947 */ /* 0x000fea000383ffff */
.L_x_119:
[----:B0-----:R0:W1:Y:S02]  /*5ad0*/  SYNCS.PHASECHK.TRANS64.TRYWAIT P0, [R7+URZ], R2 ;  /* 0x00000002070075a7 */ /* 0x001064000800017f */
[----:B-1----:R-:W-:Y:S05]  /*5ae0*/  @!P0 NANOSLEEP.SYNCS 0x989680 ;  /* 0x009896800000895d */ /* 0x002fea0003900000 */
[----:B------:R-:W1:Y:S02]  /*5af0*/  @!P0 SYNCS.PHASECHK.TRANS64 P0, [R7+URZ], R2 ;  /* 0x00000002070085a7 */ /* 0x000e64000800007f */
[----:B-1----:R-:W-:Y:S05]  /*5b00*/  @!P0 BRA `(.L_x_119) ;  /* 0xfffffffc00f08947 */ /* 0x002fea000383ffff */
[----:B------:R-:W-:Y:S05]  /*5b10*/  BRA `(.L_x_133) ;  /* 0xfffffff800a47947 */ /* 0x000fea000383ffff */
.L_x_120:
[----:B0-----:R0:W1:Y:S02]  /*5b20*/  SYNCS.PHASECHK.TRANS64.TRYWAIT P0, [R9+URZ], R4 ;  /* 0x00000004090075a7 */ /* 0x001064000800017f */
[----:B-1----:R-:W-:Y:S05]  /*5b30*/  @!P0 NANOSLEEP.SYNCS 0x989680 ;  /* 0x009896800000895d */ /* 0x002fea0003900000 */
[----:B------:R-:W1:Y:S02]  /*5b40*/  @!P0 SYNCS.PHASECHK.TRANS64 P0, [R9+URZ], R4 ;  /* 0x00000004090085a7 */ /* 0x000e64000800007f */
[----:B-1----:R-:W-:Y:S05]  /*5b50*/  @!P0 BRA `(.L_x_120) ;  /* 0xfffffffc00f08947 */ /* 0x002fea000383ffff */
[----:B------:R-:W-:Y:S05]  /*5b60*/  BRA `(.L_x_134) ;  /* 0xfffffff800b47947 */ /* 0x000fea000383ffff */
.L_x_121:
[----:B0-----:R0:W1:Y:S02]  /*5b70*/  SYNCS.PHASECHK.TRANS64.TRYWAIT P0, [R6+URZ], R5 ;  /* 0x00000005060075a7 */ /* 0x001064000800017f */
[----:B-1----:R-:W-:Y:S05]  /*5b80*/  @!P0 NANOSLEEP.SYNCS 0x989680 ;  /* 0x009896800000895d */ /* 0x002fea0003900000 */
[----:B------:R-:W1:Y:S02]  /*5b90*/  @!P0 SYNCS.PHASECHK.TRANS64 P0, [R6+URZ], R5 ;  /* 0x00000005060085a7 */ /* 0x000e64000800007f */
[----:B-1----:R-:W-:Y:S05]  /*5ba0*/  @!P0 BRA `(.L_x_121) ;  /* 0xfffffffc00f08947 */ /* 0x002fea000383ffff */
[----:B------:R-:W-:Y:S05]  /*5bb0*/  BRA `(.L_x_135) ;  /* 0xfffffff800c47947 */ /* 0x000fea000383ffff */
.L_x_122:
[----:B0-----:R0:W1:Y:S02]  /*5bc0*/  SYNCS.PHASECHK.TRANS64.TRYWAIT P0, [R9+URZ], R4 ;  /* 0x00000004090075a7 */ /* 0x001064000800017f */
[----:B-1----:R-:W-:Y:S05]  /*5bd0*/  @!P0 NANOSLEEP.SYNCS 0x989680 ;  /* 0x009896800000895d */ /* 0x002fea0003900000 */
[----:B------:R-:W1:Y:S02]  /*5be0*/  @!P0 SYNCS.PHASECHK.TRANS64 P0, [R9+URZ], R4 ;  /* 0x00000004090085a7 */ /* 0x000e64000800007f */
[----:B-1----:R-:W-:Y:S05]  /*5bf0*/  @!P0 BRA `(.L_x_122) ;  /* 0xfffffffc00f08947 */ /* 0x002fea000383ffff */
[----:B------:R-:W-:Y:S05]  /*5c00*/  BRA `(.L_x_136) ;  /* 0xfffffff800d47947 */ /* 0x000fea000383ffff */
.L_x_123:
[----:B0-----:R0:W1:Y:S02]  /*5c10*/  SYNCS.PHASECHK.TRANS64.TRYWAIT P0, [R6+URZ], R5 ;  /* 0x00000005060075a7 */ /* 0x001064000800017f */
[----:B-1----:R-:W-:Y:S05]  /*5c20*/  @!P0 NANOSLEEP.SYNCS 0x989680 ;  /* 0x009896800000895d */ /* 0x002fea0003900000 */
[----:B------:R-:W1:Y:S02]  /*5c30*/  @!P0 SYNCS.PHASECHK.TRANS64 P0, [R6+URZ], R5 ;  /* 0x00000005060085a7 */ /* 0x000e64000800007f */
[----:B-1----:R-:W-:Y:S05]  /*5c40*/  @!P0 BRA `(.L_x_123) ;  /* 0xfffffffc00f08947 */ /* 0x002fea000383ffff */
[----:B------:R-:W-:Y:S05]  /*5c50*/  BRA `(.L_x_137) ;  /* 0xfffffff800e47947 */ /* 0x000fea000383ffff */
.L_x_124:
[----:B-1----:R1:W2:Y:S02]  /*5c60*/  SYNCS.PHASECHK.TRANS64.TRYWAIT P0, [R9+URZ], R4 ;  /* 0x00000004090075a7 */ /* 0x0022a4000800017f */
[----:B--2---:R-:W-:Y:S05]  /*5c70*/  @!P0 NANOSLEEP.SYNCS 0x989680 ;  /* 0x009896800000895d */ /* 0x004fea0003900000 */
[----:B------:R-:W2:Y:S02]  /*5c80*/  @!P0 SYNCS.PHASECHK.TRANS64 P0, [R9+URZ], R4 ;  /* 0x00000004090085a7 */ /* 0x000ea4000800007f */
[----:B--2---:R-:W-:Y:S05]  /*5c90*/  @!P0 BRA `(.L_x_124) ;  /* 0xfffffffc00f08947 */ /* 0x004fea000383ffff */
[----:B------:R-:W-:Y:S05]  /*5ca0*/  BRA `(.L_x_138) ;  /* 0xfffffff800ec7947 */ /* 0x000fea000383ffff */
.L_x_139:
[----:B------:R-:W-:-:S00]  /*5cb0*/  BRA `(.L_x_139) ;  /* 0xfffffffc00fc7947 */ /* 0x000fc0000383ffff */
[----:B------:R-:W-:-:S00]  /*5cc0*/  NOP ;  /* 0x0000000000007918 */ /* 0x000fc00000000000 */
        /* <DEDUP_REMOVED lines=11> */
.L_x_140:


//--------------------- .nv.global.init           --------------------------
	.section	.nv.global.init,"aw",@progbits
.nv.global.init:
	.type		$str$22,@object
	.size		$str$22,($str$23 - $str$22)
$str$22:
        /*0000*/ 	.byte	0x6b, 0x5f, 0x74, 0x69, 0x6c, 0x65, 0x5f, 0x63, 0x6f, 0x75, 0x6e, 0x74, 0x20, 0x3e, 0x3d, 0x20
        /*0010*/ 	.byte	0x31, 0x00
	.type		$str$23,@object
	.size		$str$23,(__unnamed_1 - $str$23)
$str$23:
        /*0012*/ 	.byte	0x2f, 0x74, 0x6d, 0x70, 0x2f, 0x63, 0x75, 0x74, 0x6c, 0x61, 0x73, 0x73, 0x5f, 0x73, 0x77, 0x65
        /*0022*/ 	.byte	0x65, 0x70, 0x5f, 0x73, 0x72, 0x63, 0x2f, 0x69, 0x6e, 0x63, 0x6c, 0x75, 0x64, 0x65, 0x2f, 0x63
        /*0032*/ 	.byte	0x75, 0x74, 0x6c, 0x61, 0x73, 0x73, 0x2f, 0x67, 0x65, 0x6d, 0x6d, 0x2f, 0x63, 0x6f, 0x6c, 0x6c
        /*0042*/ 	.byte	0x65, 0x63, 0x74, 0x69, 0x76, 0x65, 0x2f, 0x73, 0x6d, 0x39, 0x30, 0x5f, 0x6d, 0x6d, 0x61, 0x5f
        /*0052*/ 	.byte	0x74, 0x6d, 0x61, 0x5f, 0x67, 0x6d, 0x6d, 0x61, 0x5f, 0x73, 0x73, 0x5f, 0x77, 0x61, 0x72, 0x70
        /*0062*/ 	.byte	0x73, 0x70, 0x65, 0x63, 0x69, 0x61, 0x6c, 0x69, 0x7a, 0x65, 0x64, 0x2e, 0x68, 0x70, 0x70, 0x00
	.type		__unnamed_1,@object
	.size		__unnamed_1,(.L_0 - __unnamed_1)
__unnamed_1:
        /*0072*/ 	.byte	0x76, 0x6f, 0x69, 0x64, 0x20, 0x63, 0x75, 0x74, 0x6c, 0x61, 0x73, 0x73, 0x3a, 0x3a, 0x67, 0x65
        /* <DEDUP_REMOVED lines=172> */
        /*0b42*/ 	.byte	0x00
.L_0:


//--------------------- .nv.shared._ZN7cutlass13device_kernelINS_4gemm6kernel13GemmUniversalIN4cute5tupleIJiiiiEEENS1_10collective13CollectiveMmaINS1_34MainloopSm90TmaGmmaWarpSpecializedILi7ENS5_IJNS4_1CILi1EEESB_SB_EEENS1_35KernelTmaWarpSpecializedCooperativeEEENS5_IJNSA_ILi128EEENSA_ILi64EEESF_EEEaNS5_IJlSB_lEEEaSI_NS4_8TiledMMAINS4_8MMA_AtomIJNS4_4SM904GMMA26MMA_64x64x32_S32S8S8_SS_TNEEEENS4_6LayoutINS5_IJNSA_ILi2EEESB_SB_EEENS5_IJSB_NSA_ILi0EEESS_EEEEENS5_IJNS4_10UnderscoreESV_SV_EEEEENS4_13SM90_TMA_LOADENS4_14ComposedLayoutINS4_7SwizzleILi3ELi4ELi3EEENS4_18smem_ptr_flag_bitsILi8EEENSP_INS5_IJNSA_ILi8EEESF_EEENS5_IJSF_SB_EEEEEEEvNS4_8identityESY_S18_vS19_EENS_8epilogue10collective6detail29Sm90TmaWarpSpecializedAdapterINS1C_15DefaultEpilogueIaSI_SI_NS1B_6thread17LinearCombinationIaLi1EiiLNS1G_9ScaleType4KindE0ELNS_15FloatRoundStyleE2EaEENS1_15EpilogueDefaultEEEEEvvEEEEvNT_6ParamsE --------------------------
	.section	.nv.shared._ZN7cutlass13device_kernelINS_4gemm6kernel13GemmUniversalIN4cute5tupleIJiiiiEEENS1_10collective13CollectiveMmaINS1_34MainloopSm90TmaGmmaWarpSpecializedILi7ENS5_IJNS4_1CILi1EEESB_SB_EEENS1_35KernelTmaWarpSpecializedCooperativeEEENS5_IJNSA_ILi128EEENSA_ILi64EEESF_EEEaNS5_IJlSB_lEEEaSI_NS4_8TiledMMAINS4_8MMA_AtomIJNS4_4SM904GMMA26MMA_64x64x32_S32S8S8_SS_TNEEEENS4_6LayoutINS5_IJNSA_ILi2EEESB_SB_EEENS5_IJSB_NSA_ILi0EEESS_EEEEENS5_IJNS4_10UnderscoreESV_SV_EEEEENS4_13SM90_TMA_LOADENS4_14ComposedLayoutINS4_7SwizzleILi3ELi4ELi3EEENS4_18smem_ptr_flag_bitsILi8EEENSP_INS5_IJNSA_ILi8EEESF_EEENS5_IJSF_SB_EEEEEEEvNS4_8identityESY_S18_vS19_EENS_8epilogue10collective6detail29Sm90TmaWarpSpecializedAdapterINS1C_15DefaultEpilogueIaSI_SI_NS1B_6thread17LinearCombinationIaLi1EiiLNS1G_9ScaleType4KindE0ELNS_15FloatRoundStyleE2EaEENS1_15EpilogueDefaultEEEEEvvEEEEvNT_6ParamsE,"aw",@nobits
	.sectionflags	@""
	.align	16
	.zero		1024


//--------------------- .nv.shared.reserved.0     --------------------------
	.section	.nv.shared.reserved.0,"aw",@nobits
	.weak		__nv_reservedSMEM_offset_0_alias
	.size		__nv_reservedSMEM_offset_0_alias, 0, 0
	.other		__nv_reservedSMEM_offset_0_alias,@"STO_CUDA_RESERVED_SHARED STV_DEFAULT"
__nv_reservedSMEM_offset_0_alias:
	.zero		0


//--------------------- .nv.global                --------------------------
	.section	.nv.global,"aw",@nobits
.nv.global:
	.type		_ZN40_INTERNAL_09d099d9_4_k_cu_af15506d_295294cute1_E,@object
	.size		_ZN40_INTERNAL_09d099d9_4_k_cu_af15506d_295294cute1_E,(_ZN40_INTERNAL_09d099d9_4_k_cu_af15506d_295294cuda3std3__45__cpo6cbeginE - _ZN40_INTERNAL_09d099d9_4_k_cu_af15506d_295294cute1_E)
_ZN40_INTERNAL_09d099d9_4_k_cu_af15506d_295294cute1_E:
	.zero		1
	.type		_ZN40_INTERNAL_09d099d9_4_k_cu_af15506d_295294cuda3std3__45__cpo6cbeginE,@object
	.size		_ZN40_INTERNAL_09d099d9_4_k_cu_af15506d_295294cuda3std3__45__cpo6cbeginE,(_ZN40_INTERNAL_09d099d9_4_k_cu_af15506d_295294cuda3std3__48in_placeE - _ZN40_INTERNAL_09d099d9_4_k_cu_af15506d_295294cuda3std3__45__cpo6cbeginE)
_ZN40_INTERNAL_09d099d9_4_k_cu_af15506d_295294cuda3std3__45__cpo6cbeginE:
	.zero		1
	.type		_ZN40_INTERNAL_09d099d9_4_k_cu_af15506d_295294cuda3std3__48in_placeE,@object
	.size		_ZN40_INTERNAL_09d099d9_4_k_cu_af15506d_295294cuda3std3__48in_placeE,(_ZN40_INTERNAL_09d099d9_4_k_cu_af15506d_295294cuda3std6ranges3__45__cpo9iter_moveE - _ZN40_INTERNAL_09d099d9_4_k_cu_af15506d_295294cuda3std3__48in_placeE)
_ZN40_INTERNAL_09d099d9_4_k_cu_af15506d_295294cuda3std3__48in_placeE:
	.zero		1
	.type		_ZN40_INTERNAL_09d099d9_4_k_cu_af15506d_295294cuda3std6ranges3__45__cpo9iter_moveE,@object
	.size		_ZN40_INTERNAL_09d099d9_4_k_cu_af15506d_295294cuda3std6ranges3__45__cpo9iter_moveE,(_ZN40_INTERNAL_09d099d9_4_k_cu_af15506d_295294cuda3std3__45__cpo5beginE - _ZN40_INTERNAL_09d099d9_4_k_cu_af15506d_295294cuda3std6ranges3__45__cpo9iter_moveE)
_ZN40_INTERNAL_09d099d9_4_k_cu_af15506d_295294cuda3std6ranges3__45__cpo9iter_moveE:
	.zero		1
	.type		_ZN40_INTERNAL_09d099d9_4_k_cu_af15506d_295294cuda3std3__45__cpo5beginE,@object
	.size		_ZN40_INTERNAL_09d099d9_4_k_cu_af15506d_295294cuda3std3__45__cpo5beginE,(_ZN40_INTERNAL_09d099d9_4_k_cu_af15506d_295294cuda3std3__442_GLOBAL__N__09d099d9_4_k_cu_af15506d_295296ignoreE - _ZN40_INTERNAL_09d099d9_4_k_cu_af15506d_295294cuda3std3__45__cpo5beginE)
_ZN40_INTERNAL_09d099d9_4_k_cu_af15506d_295294cuda3std3__45__cpo5beginE:
	.zero		1
	.type		_ZN40_INTERNAL_09d099d9_4_k_cu_af15506d_295294cuda3std3__442_GLOBAL__N__09d099d9_4_k_cu_af15506d_295296ignoreE,@object
	.size		_ZN40_INTERNAL_09d099d9_4_k_cu_af15506d_295294cuda3std3__442_GLOBAL__N__09d099d9_4_k_cu_af15506d_295296ignoreE,(_ZN40_INTERNAL_09d099d9_4_k_cu_af15506d_295294cute7productE - _ZN40_INTERNAL_09d099d9_4_k_cu_af15506d_295294cuda3std3__442_GLOBAL__N__09d099d9_4_k_cu_af15506d_295296ignoreE)
_ZN40_INTERNAL_09d099d9_4_k_cu_af15506d_295294cuda3std3__442_GLOBAL__N__09d099d9_4_k_cu_af15506d_295296ignoreE:
	.zero		1
	.type		_ZN40_INTERNAL_09d099d9_4_k_cu_af15506d_295294cute7productE,@object
	.size		_ZN40_INTERNAL_09d099d9_4_k_cu_af15506d_295294cute7productE,(_ZN40_INTERNAL_09d099d9_4_k_cu_af15506d_295294cuda3std3__45__cpo3endE - _ZN40_INTERNAL_09d099d9_4_k_cu_af15506d_295294cute7productE)
_ZN40_INTERNAL_09d099d9_4_k_cu_af15506d_295294cute7productE:
	.zero		1
	.type		_ZN40_INTERNAL_09d099d9_4_k_cu_af15506d_295294cuda3std3__45__cpo3endE,@object
	.size		_ZN40_INTERNAL_09d099d9_4_k_cu_af15506d_295294cuda3std3__45__cpo3endE,(_ZN40_INTERNAL_09d099d9_4_k_cu_af15506d_295294cuda3std3__419piecewise_constructE - _ZN40_INTERNAL_09d099d9_4_k_cu_af15506d_295294cuda3std3__45__cpo3endE)
_ZN40_INTERNAL_09d099d9_4_k_cu_af15506d_295294cuda3std3__45__cpo3endE:
	.zero		1
	.type		_ZN40_INTERNAL_09d099d9_4_k_cu_af15506d_295294cuda3std3__419piecewise_constructE,@object
	.size		_ZN40_INTERNAL_09d099d9_4_k_cu_af15506d_295294cuda3std3__419piecewise_constructE,(_ZN40_INTERNAL_09d099d9_4_k_cu_af15506d_295294cuda3std3__45__cpo4cendE - _ZN40_INTERNAL_09d099d9_4_k_cu_af15506d_295294cuda3std3__419piecewise_constructE)
_ZN40_INTERNAL_09d099d9_4_k_cu_af15506d_295294cuda3std3__419piecewise_constructE:
	.zero		1
	.type		_ZN40_INTERNAL_09d099d9_4_k_cu_af15506d_295294cuda3std3__45__cpo4cendE,@object
	.size		_ZN40_INTERNAL_09d099d9_4_k_cu_af15506d_295294cuda3std3__45__cpo4cendE,(_ZN40_INTERNAL_09d099d9_4_k_cu_af15506d_295294cuda3std6ranges3__45__cpo4swapE - _ZN40_INTERNAL_09d099d9_4_k_cu_af15506d_295294cuda3std3__45__cpo4cendE)
_ZN40_INTERNAL_09d099d9_4_k_cu_af15506d_295294cuda3std3__45__cpo4cendE:
	.zero		1
	.type		_ZN40_INTERNAL_09d099d9_4_k_cu_af15506d_295294cuda3std6ranges3__45__cpo4swapE,@object
	.size		_ZN40_INTERNAL_09d099d9_4_k_cu_af15506d_295294cuda3std6ranges3__45__cpo4swapE,(.L_8 - _ZN40_INTERNAL_09d099d9_4_k_cu_af15506d_295294cuda3std6ranges3__45__cpo4swapE)
_ZN40_INTERNAL_09d099d9_4_k_cu_af15506d_295294cuda3std6ranges3__45__cpo4swapE:
	.zero		1
.L_8:


//--------------------- .nv.constant0._ZN7cutlass13device_kernelINS_4gemm6kernel13GemmUniversalIN4cute5tupleIJiiiiEEENS1_10collective13CollectiveMmaINS1_34MainloopSm90TmaGmmaWarpSpecializedILi7ENS5_IJNS4_1CILi1EEESB_SB_EEENS1_35KernelTmaWarpSpecializedCooperativeEEENS5_IJNSA_ILi128EEENSA_ILi64EEESF_EEEaNS5_IJlSB_lEEEaSI_NS4_8TiledMMAINS4_8MMA_AtomIJNS4_4SM904GMMA26MMA_64x64x32_S32S8S8_SS_TNEEEENS4_6LayoutINS5_IJNSA_ILi2EEESB_SB_EEENS5_IJSB_NSA_ILi0EEESS_EEEEENS5_IJNS4_10UnderscoreESV_SV_EEEEENS4_13SM90_TMA_LOADENS4_14ComposedLayoutINS4_7SwizzleILi3ELi4ELi3EEENS4_18smem_ptr_flag_bitsILi8EEENSP_INS5_IJNSA_ILi8EEESF_EEENS5_IJSF_SB_EEEEEEEvNS4_8identityESY_S18_vS19_EENS_8epilogue10collective6detail29Sm90TmaWarpSpecializedAdapterINS1C_15DefaultEpilogueIaSI_SI_NS1B_6thread17LinearCombinationIaLi1EiiLNS1G_9ScaleType4KindE0ELNS_15FloatRoundStyleE2EaEENS1_15EpilogueDefaultEEEEEvvEEEEvNT_6ParamsE --------------------------
	.section	.nv.constant0._ZN7cutlass13device_kernelINS_4gemm6kernel13GemmUniversalIN4cute5tupleIJiiiiEEENS1_10collective13CollectiveMmaINS1_34MainloopSm90TmaGmmaWarpSpecializedILi7ENS5_IJNS4_1CILi1EEESB_SB_EEENS1_35KernelTmaWarpSpecializedCooperativeEEENS5_IJNSA_ILi128EEENSA_ILi64EEESF_EEEaNS5_IJlSB_lEEEaSI_NS4_8TiledMMAINS4_8MMA_AtomIJNS4_4SM904GMMA26MMA_64x64x32_S32S8S8_SS_TNEEEENS4_6LayoutINS5_IJNSA_ILi2EEESB_SB_EEENS5_IJSB_NSA_ILi0EEESS_EEEEENS5_IJNS4_10UnderscoreESV_SV_EEEEENS4_13SM90_TMA_LOADENS4_14ComposedLayoutINS4_7SwizzleILi3ELi4ELi3EEENS4_18smem_ptr_flag_bitsILi8EEENSP_INS5_IJNSA_ILi8EEESF_EEENS5_IJSF_SB_EEEEEEEvNS4_8identityESY_S18_vS19_EENS_8epilogue10collective6detail29Sm90TmaWarpSpecializedAdapterINS1C_15DefaultEpilogueIaSI_SI_NS1B_6thread17LinearCombinationIaLi1EiiLNS1G_9ScaleType4KindE0ELNS_15FloatRoundStyleE2EaEENS1_15EpilogueDefaultEEEEEvvEEEEvNT_6ParamsE,"a",@progbits
	.sectionflags	@""
	.align	4
.nv.constant0._ZN7cutlass13device_kernelINS_4gemm6kernel13GemmUniversalIN4cute5tupleIJiiiiEEENS1_10collective13CollectiveMmaINS1_34MainloopSm90TmaGmmaWarpSpecializedILi7ENS5_IJNS4_1CILi1EEESB_SB_EEENS1_35KernelTmaWarpSpecializedCooperativeEEENS5_IJNSA_ILi128EEENSA_ILi64EEESF_EEEaNS5_IJlSB_lEEEaSI_NS4_8TiledMMAINS4_8MMA_AtomIJNS4_4SM904GMMA26MMA_64x64x32_S32S8S8_SS_TNEEEENS4_6LayoutINS5_IJNSA_ILi2EEESB_SB_EEENS5_IJSB_NSA_ILi0EEESS_EEEEENS5_IJNS4_10UnderscoreESV_SV_EEEEENS4_13SM90_TMA_LOADENS4_14ComposedLayoutINS4_7SwizzleILi3ELi4ELi3EEENS4_18smem_ptr_flag_bitsILi8EEENSP_INS5_IJNSA_ILi8EEESF_EEENS5_IJSF_SB_EEEEEEEvNS4_8identityESY_S18_vS19_EENS_8epilogue10collective6detail29Sm90TmaWarpSpecializedAdapterINS1C_15DefaultEpilogueIaSI_SI_NS1B_6thread17LinearCombinationIaLi1EiiLNS1G_9ScaleType4KindE0ELNS_15FloatRoundStyleE2EaEENS1_15EpilogueDefaultEEEEEvvEEEEvNT_6ParamsE:
	.zero		1664


//--------------------- SYMBOLS --------------------------

	.type		.nv.reservedSmem.offset0,@object
	.size		.nv.reservedSmem.offset0,0x4
	.type		__assertfail,@function
